def attn_fwd(
    Q,
    K,
    V,
    Out,
    Lse,
    sm_scale,
    stride_qz,
    stride_qh,
    stride_qm,
    stride_qk,
    stride_kz,
    stride_kh,
    stride_kn,
    stride_kk,
    stride_vz,
    stride_vh,
    stride_vn,
    stride_vk,
    stride_oz,
    stride_oh,
    stride_om,
    stride_ok,
    seqlen_q,
    seqlen_k,
    BLOCK_M: tl.constexpr,
    BLOCK_N: tl.constexpr,
    HEAD_DIM: tl.constexpr,
    CAUSAL: tl.constexpr,
):
    start_m = tl.program_id(0)
    off_hz = tl.program_id(1)
    q_off = off_hz * stride_qh
    k_off = off_hz * stride_kh
    v_off = off_hz * stride_vh
    offs_m = start_m * BLOCK_M + tl.arange(0, BLOCK_M)
    offs_d = tl.arange(0, HEAD_DIM)
    offs_n = tl.arange(0, BLOCK_N)
    q_ptrs = Q + q_off + offs_m[:, None] * stride_qm + offs_d[None, :] * stride_qk
    k_ptrs = K + k_off + offs_d[:, None] * stride_kk + offs_n[None, :] * stride_kn
    v_ptrs = V + v_off + offs_n[:, None] * stride_vn + offs_d[None, :] * stride_vk
    m_i = tl.full([BLOCK_M], float("-inf"), dtype=tl.float32)
    l_i = tl.zeros([BLOCK_M], dtype=tl.float32) + 1.0
    acc = tl.zeros([BLOCK_M, HEAD_DIM], dtype=tl.float32)
    q = tl.load(q_ptrs)
    acc, l_i, m_i = _attn_fwd_inner(
        acc,
        l_i,
        m_i,
        q,
        k_ptrs,
        v_ptrs,
        sm_scale,
        stride_kn,
        stride_vn,
        start_m,
        seqlen_k,
        BLOCK_M,
        BLOCK_N,
        HEAD_DIM,
        CAUSAL,
    )
    acc = acc / l_i[:, None]
    lse = m_i + tl.math.log2(l_i) / 1.4426950408889634
    o_ptrs = (
        Out
        + off_hz * stride_oh
        + offs_m[:, None] * stride_om
        + offs_d[None, :] * stride_ok
    )
    tl.store(o_ptrs, acc.to(Out.dtype.element_ty))
    tl.store(Lse + off_hz * seqlen_q + offs_m, lse)

# config = {"BLOCK_M": 64, "BLOCK_N": 64, "HEAD_DIM": 64, "arch": "sm_100", "causal": false, "dtype": "bf16", "num_stages": 2, "num_warps": 4}
# arch = sm_100


// ===== COMPILED SASS (sm_100a) =====

	.target	sm_100a

	.elftype	@"ET_EXEC"


//--------------------- .note.nv.tkinfo           --------------------------
	.section	.note.nv.tkinfo,"",@"SHT_NOTE"
	.sectionflags	@"SHF_NOTE_NV_TKINFO"
	.tkinfo
        /*0018*/ 	.word	0x00000081
        /*0030*/ 	.string	""
        /*0030*/ 	.string	"ptxas-blackwell"
        /*0030*/ 	.string	"Cuda compilation tools, release 12.9, V12.9.86"
        /*0030*/ 	.string	"Build cuda_12.9.r12.9/compiler.36037853_0"
        /*0030*/ 	.string	"-v  -suppress-debug-info  -lineinfo  -arch sm_100a "



//--------------------- .note.nv.cuver            --------------------------
	.section	.note.nv.cuver,"",@"SHT_NOTE"
	.sectionflags	@"SHF_NOTE_NV_CUVER"
        /*0018*/ 	.short	0x0001
        /*001a*/ 	.short	0x0064
        /*001c*/ 	.short	0x0001
        /*001e*/ 	.short	0x0000
        /*0020*/ 	.short	0x0001
        /*0022*/ 	.short	0x0000


//--------------------- .nv.info                  --------------------------
	.section	.nv.info,"",@"SHT_CUDA_INFO"
	.align	4


	//----- nvinfo : EIATTR_REGCOUNT
	.align		4
        /*0000*/ 	.byte	0x04, 0x2f
        /*0002*/ 	.short	(.L_5 - .L_4)
	.align		4
.L_4:
        /*0004*/ 	.word	index@(attn_fwd)
        /*0008*/ 	.word	0x000000e8


	//----- nvinfo : EIATTR_FRAME_SIZE
	.align		4
.L_5:
        /*000c*/ 	.byte	0x04, 0x11
        /*000e*/ 	.short	(.L_7 - .L_6)
	.align		4
.L_6:
        /*0010*/ 	.word	index@($__internal_2_$__cuda_sm10x_tcgen05_guardrail_trap_unallocated_columns_being_dealloced)
        /*0014*/ 	.word	0x00000000


	//----- nvinfo : EIATTR_FRAME_SIZE
	.align		4
.L_7:
        /*0018*/ 	.byte	0x04, 0x11
        /*001a*/ 	.short	(.L_9 - .L_8)
	.align		4
.L_8:
        /*001c*/ 	.word	index@($__internal_1_$__cuda_sm10x_tcgen05_guardrail_trap_phase_invalid_during_alloc)
        /*0020*/ 	.word	0x00000000


	//----- nvinfo : EIATTR_FRAME_SIZE
	.align		4
.L_9:
        /*0024*/ 	.byte	0x04, 0x11
        /*0026*/ 	.short	(.L_11 - .L_10)
	.align		4
.L_10:
        /*0028*/ 	.word	index@($__internal_0_$__cuda_sm10x_tcgen05_guardrail_trap_col_being_dealloced_not_returned_by_alloc)
        /*002c*/ 	.word	0x00000000


	//----- nvinfo : EIATTR_FRAME_SIZE
	.align		4
.L_11:
        /*0030*/ 	.byte	0x04, 0x11
        /*0032*/ 	.short	(.L_13 - .L_12)
	.align		4
.L_12:
        /*0034*/ 	.word	index@(attn_fwd)
        /*0038*/ 	.word	0x00000000


	//----- nvinfo : EIATTR_MIN_STACK_SIZE
	.align		4
.L_13:
        /*003c*/ 	.byte	0x04, 0x12
        /*003e*/ 	.short	(.L_15 - .L_14)
	.align		4
.L_14:
        /*0040*/ 	.word	index@(attn_fwd)
        /*0044*/ 	.word	0x00000000
.L_15:


//--------------------- .nv.info.attn_fwd         --------------------------
	.section	.nv.info.attn_fwd,"",@"SHT_CUDA_INFO"
	.sectionflags	@""
	.align	4


	//----- nvinfo : EIATTR_CUDA_API_VERSION
	.align		4
        /*0000*/ 	.byte	0x04, 0x37
        /*0002*/ 	.short	(.L_17 - .L_16)
.L_16:
        /*0004*/ 	.word	0x00000081


	//----- nvinfo : EIATTR_KPARAM_INFO
	.align		4
.L_17:
        /*0008*/ 	.byte	0x04, 0x17
        /*000a*/ 	.short	(.L_19 - .L_18)
.L_18:
        /*000c*/ 	.word	0x00000000
        /*0010*/ 	.short	0x0019
        /*0012*/ 	.short	0x0080
        /*0014*/ 	.byte	0x00, 0xf4, 0x21, 0x00


	//----- nvinfo : EIATTR_KPARAM_INFO
	.align		4
.L_19:
        /*0018*/ 	.byte	0x04, 0x17
        /*001a*/ 	.short	(.L_21 - .L_20)
.L_20:
        /*001c*/ 	.word	0x00000000
        /*0020*/ 	.short	0x0018
        /*0022*/ 	.short	0x0078
        /*0024*/ 	.byte	0x00, 0xf4, 0x21, 0x00


	//----- nvinfo : EIATTR_KPARAM_INFO
	.align		4
.L_21:
        /*0028*/ 	.byte	0x04, 0x17
        /*002a*/ 	.short	(.L_23 - .L_22)
.L_22:
        /*002c*/ 	.word	0x00000000
        /*0030*/ 	.short	0x0017
        /*0032*/ 	.short	0x0070
        /*0034*/ 	.byte	0x00, 0xf0, 0x11, 0x00


	//----- nvinfo : EIATTR_KPARAM_INFO
	.align		4
.L_23:
        /*0038*/ 	.byte	0x04, 0x17
        /*003a*/ 	.short	(.L_25 - .L_24)
.L_24:
        /*003c*/ 	.word	0x00000000
        /*0040*/ 	.short	0x0016
        /*0042*/ 	.short	0x006c
        /*0044*/ 	.byte	0x00, 0xf0, 0x11, 0x00


	//----- nvinfo : EIATTR_KPARAM_INFO
	.align		4
.L_25:
        /*0048*/ 	.byte	0x04, 0x17
        /*004a*/ 	.short	(.L_27 - .L_26)
.L_26:
        /*004c*/ 	.word	0x00000000
        /*0050*/ 	.short	0x0015
        /*0052*/ 	.short	0x0068
        /*0054*/ 	.byte	0x00, 0xf0, 0x11, 0x00


	//----- nvinfo : EIATTR_KPARAM_INFO
	.align		4
.L_27:
        /*0058*/ 	.byte	0x04, 0x17
        /*005a*/ 	.short	(.L_29 - .L_28)
.L_28:
        /*005c*/ 	.word	0x00000000
        /*0060*/ 	.short	0x0014
        /*0062*/ 	.short	0x0064
        /*0064*/ 	.byte	0x00, 0xf0, 0x11, 0x00


	//----- nvinfo : EIATTR_KPARAM_INFO
	.align		4
.L_29:
        /*0068*/ 	.byte	0x04, 0x17
        /*006a*/ 	.short	(.L_31 - .L_30)
.L_30:
        /*006c*/ 	.word	0x00000000
        /*0070*/ 	.short	0x0013
        /*0072*/ 	.short	0x0060
        /*0074*/ 	.byte	0x00, 0xf0, 0x11, 0x00


	//----- nvinfo : EIATTR_KPARAM_INFO
	.align		4
.L_31:
        /*0078*/ 	.byte	0x04, 0x17
        /*007a*/ 	.short	(.L_33 - .L_32)
.L_32:
        /*007c*/ 	.word	0x00000000
        /*0080*/ 	.short	0x0012
        /*0082*/ 	.short	0x005c
        /*0084*/ 	.byte	0x00, 0xf0, 0x11, 0x00


	//----- nvinfo : EIATTR_KPARAM_INFO
	.align		4
.L_33:
        /*0088*/ 	.byte	0x04, 0x17
        /*008a*/ 	.short	(.L_35 - .L_34)
.L_34:
        /*008c*/ 	.word	0x00000000
        /*0090*/ 	.short	0x0011
        /*0092*/ 	.short	0x0058
        /*0094*/ 	.byte	0x00, 0xf0, 0x11, 0x00


	//----- nvinfo : EIATTR_KPARAM_INFO
	.align		4
.L_35:
        /*0098*/ 	.byte	0x04, 0x17
        /*009a*/ 	.short	(.L_37 - .L_36)
.L_36:
        /*009c*/ 	.word	0x00000000
        /*00a0*/ 	.short	0x0010
        /*00a2*/ 	.short	0x0054
        /*00a4*/ 	.byte	0x00, 0xf0, 0x11, 0x00


	//----- nvinfo : EIATTR_KPARAM_INFO
	.align		4
.L_37:
        /*00a8*/ 	.byte	0x04, 0x17
        /*00aa*/ 	.short	(.L_39 - .L_38)
.L_38:
        /*00ac*/ 	.word	0x00000000
        /*00b0*/ 	.short	0x000f
        /*00b2*/ 	.short	0x0050
        /*00b4*/ 	.byte	0x00, 0xf0, 0x11, 0x00


	//----- nvinfo : EIATTR_KPARAM_INFO
	.align		4
.L_39:
        /*00b8*/ 	.byte	0x04, 0x17
        /*00ba*/ 	.short	(.L_41 - .L_40)
.L_40:
        /*00bc*/ 	.word	0x00000000
        /*00c0*/ 	.short	0x000e
        /*00c2*/ 	.short	0x004c
        /*00c4*/ 	.byte	0x00, 0xf0, 0x11, 0x00


	//----- nvinfo : EIATTR_KPARAM_INFO
	.align		4
.L_41:
        /*00c8*/ 	.byte	0x04, 0x17
        /*00ca*/ 	.short	(.L_43 - .L_42)
.L_42:
        /*00cc*/ 	.word	0x00000000
        /*00d0*/ 	.short	0x000d
        /*00d2*/ 	.short	0x0048
        /*00d4*/ 	.byte	0x00, 0xf0, 0x11, 0x00


	//----- nvinfo : EIATTR_KPARAM_INFO
	.align		4
.L_43:
        /*00d8*/ 	.byte	0x04, 0x17
        /*00da*/ 	.short	(.L_45 - .L_44)
.L_44:
        /*00dc*/ 	.word	0x00000000
        /*00e0*/ 	.short	0x000c
        /*00e2*/ 	.short	0x0044
        /*00e4*/ 	.byte	0x00, 0xf0, 0x11, 0x00


	//----- nvinfo : EIATTR_KPARAM_INFO
	.align		4
.L_45:
        /*00e8*/ 	.byte	0x04, 0x17
        /*00ea*/ 	.short	(.L_47 - .L_46)
.L_46:
        /*00ec*/ 	.word	0x00000000
        /*00f0*/ 	.short	0x000b
        /*00f2*/ 	.short	0x0040
        /*00f4*/ 	.byte	0x00, 0xf0, 0x11, 0x00


	//----- nvinfo : EIATTR_KPARAM_INFO
	.align		4
.L_47:
        /*00f8*/ 	.byte	0x04, 0x17
        /*00fa*/ 	.short	(.L_49 - .L_48)
.L_48:
        /*00fc*/ 	.word	0x00000000
        /*0100*/ 	.short	0x000a
        /*0102*/ 	.short	0x003c
        /*0104*/ 	.byte	0x00, 0xf0, 0x11, 0x00


	//----- nvinfo : EIATTR_KPARAM_INFO
	.align		4
.L_49:
        /*0108*/ 	.byte	0x04, 0x17
        /*010a*/ 	.short	(.L_51 - .L_50)
.L_50:
        /*010c*/ 	.word	0x00000000
        /*0110*/ 	.short	0x0009
        /*0112*/ 	.short	0x0038
        /*0114*/ 	.byte	0x00, 0xf0, 0x11, 0x00


	//----- nvinfo : EIATTR_KPARAM_INFO
	.align		4
.L_51:
        /*0118*/ 	.byte	0x04, 0x17
        /*011a*/ 	.short	(.L_53 - .L_52)
.L_52:
        /*011c*/ 	.word	0x00000000
        /*0120*/ 	.short	0x0008
        /*0122*/ 	.short	0x0034
        /*0124*/ 	.byte	0x00, 0xf0, 0x11, 0x00


	//----- nvinfo : EIATTR_KPARAM_INFO
	.align		4
.L_53:
        /*0128*/ 	.byte	0x04, 0x17
        /*012a*/ 	.short	(.L_55 - .L_54)
.L_54:
        /*012c*/ 	.word	0x00000000
        /*0130*/ 	.short	0x0007
        /*0132*/ 	.short	0x0030
        /*0134*/ 	.byte	0x00, 0xf0, 0x11, 0x00


	//----- nvinfo : EIATTR_KPARAM_INFO
	.align		4
.L_55:
        /*0138*/ 	.byte	0x04, 0x17
        /*013a*/ 	.short	(.L_57 - .L_56)
.L_56:
        /*013c*/ 	.word	0x00000000
        /*0140*/ 	.short	0x0006
        /*0142*/ 	.short	0x002c
        /*0144*/ 	.byte	0x00, 0xf0, 0x11, 0x00


	//----- nvinfo : EIATTR_KPARAM_INFO
	.align		4
.L_57:
        /*0148*/ 	.byte	0x04, 0x17
        /*014a*/ 	.short	(.L_59 - .L_58)
.L_58:
        /*014c*/ 	.word	0x00000000
        /*0150*/ 	.short	0x0005
        /*0152*/ 	.short	0x0028
        /*0154*/ 	.byte	0x00, 0xf0, 0x11, 0x00


	//----- nvinfo : EIATTR_KPARAM_INFO
	.align		4
.L_59:
        /*0158*/ 	.byte	0x04, 0x17
        /*015a*/ 	.short	(.L_61 - .L_60)
.L_60:
        /*015c*/ 	.word	0x00000000
        /*0160*/ 	.short	0x0004
        /*0162*/ 	.short	0x0020
        /*0164*/ 	.byte	0x00, 0xf4, 0x21, 0x00


	//----- nvinfo : EIATTR_KPARAM_INFO
	.align		4
.L_61:
        /*0168*/ 	.byte	0x04, 0x17
        /*016a*/ 	.short	(.L_63 - .L_62)
.L_62:
        /*016c*/ 	.word	0x00000000
        /*0170*/ 	.short	0x0003
        /*0172*/ 	.short	0x0018
        /*0174*/ 	.byte	0x00, 0xf4, 0x21, 0x00


	//----- nvinfo : EIATTR_KPARAM_INFO
	.align		4
.L_63:
        /*0178*/ 	.byte	0x04, 0x17
        /*017a*/ 	.short	(.L_65 - .L_64)
.L_64:
        /*017c*/ 	.word	0x00000000
        /*0180*/ 	.short	0x0002
        /*0182*/ 	.short	0x0010
        /*0184*/ 	.byte	0x00, 0xf4, 0x21, 0x00


	//----- nvinfo : EIATTR_KPARAM_INFO
	.align		4
.L_65:
        /*0188*/ 	.byte	0x04, 0x17
        /*018a*/ 	.short	(.L_67 - .L_66)
.L_66:
        /*018c*/ 	.word	0x00000000
        /*0190*/ 	.short	0x0001
        /*0192*/ 	.short	0x0008
        /*0194*/ 	.byte	0x00, 0xf4, 0x21, 0x00


	//----- nvinfo : EIATTR_KPARAM_INFO
	.align		4
.L_67:
        /*0198*/ 	.byte	0x04, 0x17
        /*019a*/ 	.short	(.L_69 - .L_68)
.L_68:
        /*019c*/ 	.word	0x00000000
        /*01a0*/ 	.short	0x0000
        /*01a2*/ 	.short	0x0000
        /*01a4*/ 	.byte	0x00, 0xf4, 0x21, 0x00


	//----- nvinfo : EIATTR_AT_ENTRY_FRAGMENTS
	.align		4
.L_69:
        /*01a8*/ 	.byte	0x04, 0x4f
        /*01aa*/ 	.short	(.L_71 - .L_70)


	//   ....[0]....
.L_70:
        /*01ac*/ 	.word	0x00000004


	//----- nvinfo : EIATTR_RESERVED_SMEM_USED
	.align		4
.L_71:
        /*01b0*/ 	.byte	0x01, 0x41
	.zero		2


	//----- nvinfo : EIATTR_SPARSE_MMA_MASK
	.align		4
        /*01b4*/ 	.byte	0x03, 0x50
        /*01b6*/ 	.short	0x0000


	//----- nvinfo : EIATTR_TCGEN05_1CTA_USED
	.align		4
        /*01b8*/ 	.byte	0x01, 0x51
	.zero		2


	//----- nvinfo : EIATTR_MAXREG_COUNT
	.align		4
        /*01bc*/ 	.byte	0x03, 0x1b
        /*01be*/ 	.short	0x00ff


	//----- nvinfo : EIATTR_NUM_BARRIERS
	.align		4
        /*01c0*/ 	.byte	0x02, 0x4c
        /*01c2*/ 	.byte	0x01
	.zero		1


	//----- nvinfo : EIATTR_INT_WARP_WIDE_INSTR_OFFSETS
	.align		4
        /*01c4*/ 	.byte	0x04, 0x31
        /*01c6*/ 	.short	(.L_73 - .L_72)


	//   ....[0]....
.L_72:
        /*01c8*/ 	.word	0x00001550


	//   ....[1]....
        /*01cc*/ 	.word	0x00001560


	//   ....[2]....
        /*01d0*/ 	.word	0x00001bf0


	//   ....[3]....
        /*01d4*/ 	.word	0x00001c80


	//   ....[4]....
        /*01d8*/ 	.word	0x00004650


	//   ....[5]....
        /*01dc*/ 	.word	0x00007a50


	//   ....[6]....
        /*01e0*/ 	.word	0x00007aa0


	//----- nvinfo : EIATTR_COOP_GROUP_MASK_REGIDS
	.align		4
.L_73:
        /*01e4*/ 	.byte	0x04, 0x29
        /*01e6*/ 	.short	(.L_75 - .L_74)


	//   ....[0]....
.L_74:
        /*01e8*/ 	.word	0xffffffff


	//   ....[1]....
        /*01ec*/ 	.word	0xffffffff


	//   ....[2]....
        /*01f0*/ 	.word	0xffffffff


	//   ....[3]....
        /*01f4*/ 	.word	0xffffffff


	//   ....[4]....
        /*01f8*/ 	.word	0xffffffff


	//   ....[5]....
        /*01fc*/ 	.word	0xffffffff


	//   ....[6]....
        /*0200*/ 	.word	0xffffffff


	//   ....[7]....
        /*0204*/ 	.word	0xffffffff


	//----- nvinfo : EIATTR_COOP_GROUP_INSTR_OFFSETS
	.align		4
.L_75:
        /*0208*/ 	.byte	0x04, 0x28
        /*020a*/ 	.short	(.L_77 - .L_76)


	//   ....[0]....
.L_76:
        /*020c*/ 	.word	0x00000050


	//   ....[1]....
        /*0210*/ 	.word	0x00000310


	//   ....[2]....
        /*0214*/ 	.word	0x000026e0


	//   ....[3]....
        /*0218*/ 	.word	0x00003820


	//   ....[4]....
        /*021c*/ 	.word	0x00004d80


	//   ....[5]....
        /*0220*/ 	.word	0x000055b0


	//   ....[6]....
        /*0224*/ 	.word	0x000078e0


	//   ....[7]....
        /*0228*/ 	.word	0x00007b50


	//----- nvinfo : EIATTR_VRC_CTA_INIT_COUNT
	.align		4
.L_77:
        /*022c*/ 	.byte	0x02, 0x4a
        /*022e*/ 	.byte	0x80
	.zero		1


	//----- nvinfo : EIATTR_MBARRIER_INSTR_OFFSETS
	.align		4
        /*0230*/ 	.byte	0x04, 0x39
        /*0232*/ 	.short	(.L_79 - .L_78)


	//   ....[0]....
.L_78:
        /*0234*/ 	.word	0x000019a0
        /*0238*/ 	.word	0x000000ff
        /*023c*/ 	.word	0x00000000
        /*0240*/ 	.short	0x0100
        /*0242*/ 	.byte	0x0d
	.zero		1


	//   ....[1]....
        /*0244*/ 	.word	0x00001c70
        /*0248*/ 	.word	0x000000ff
        /*024c*/ 	.word	0x00008008
        /*0250*/ 	.short	0x0100
        /*0252*/ 	.byte	0x0a
	.zero		1


	//   ....[2]....
        /*0254*/ 	.word	0x00001ed0
        /*0258*/ 	.word	0x000000ff
        /*025c*/ 	.word	0x00004000
        /*0260*/ 	.short	0x0100
        /*0262*/ 	.byte	0x0a
	.zero		1


	//   ....[3]....
        /*0264*/ 	.word	0x00002120
        /*0268*/ 	.word	0x000000ff
        /*026c*/ 	.word	0x00004000
        /*0270*/ 	.short	0x010a
        /*0272*/ 	.byte	0x0a
	.zero		1


	//   ....[4]....
        /*0274*/ 	.word	0x00002280
        /*0278*/ 	.word	0x000000ff
        /*027c*/ 	.word	0x00004000
        /*0280*/ 	.short	0x0108
        /*0282*/ 	.byte	0x0a
	.zero		1


	//   ....[5]....
        /*0284*/ 	.word	0x00004890
        /*0288*/ 	.word	0x000000ff
        /*028c*/ 	.word	0x00008010
        /*0290*/ 	.short	0x0100
        /*0292*/ 	.byte	0x0a
	.zero		1


	//   ....[6]....
        /*0294*/ 	.word	0x000049f0
        /*0298*/ 	.word	0x000000ff
        /*029c*/ 	.word	0x00008010
        /*02a0*/ 	.short	0x010a
        /*02a2*/ 	.byte	0x0a
	.zero		1


	//   ....[7]....
        /*02a4*/ 	.word	0x00004a60
        /*02a8*/ 	.word	0x000000ff
        /*02ac*/ 	.word	0x00008010
        /*02b0*/ 	.short	0x0108
        /*02b2*/ 	.byte	0x0a
	.zero		1


	//   ....[8]....
        /*02b4*/ 	.word	0x00005300
        /*02b8*/ 	.word	0x000000ff
        /*02bc*/ 	.word	0x00000000
        /*02c0*/ 	.short	0x010a
        /*02c2*/ 	.byte	0x0d
	.zero		1


	//   ....[9]....
        /*02c4*/ 	.word	0x000063b0
        /*02c8*/ 	.word	0x000000ff
        /*02cc*/ 	.word	0x00000000
        /*02d0*/ 	.short	0x010a
        /*02d2*/ 	.byte	0x0d
	.zero		1


	//   ....[10]....
        /*02d4*/ 	.word	0x00006550
        /*02d8*/ 	.word	0x000000ff
        /*02dc*/ 	.word	0x00008000
        /*02e0*/ 	.short	0x0108
        /*02e2*/ 	.byte	0x0a
	.zero		1


	//   ....[11]....
        /*02e4*/ 	.word	0x00006650
        /*02e8*/ 	.word	0x000000ff
        /*02ec*/ 	.word	0x00008008
        /*02f0*/ 	.short	0x0108
        /*02f2*/ 	.byte	0x0a
	.zero		1


	//   ....[12]....
        /*02f4*/ 	.word	0x00007b70
        /*02f8*/ 	.word	0x000000ff
        /*02fc*/ 	.word	0x00004000
        /*0300*/ 	.short	0x010a
        /*0302*/ 	.byte	0x0a
	.zero		1


	//   ....[13]....
        /*0304*/ 	.word	0x00007ba0
        /*0308*/ 	.word	0x000000ff
        /*030c*/ 	.word	0x00008010
        /*0310*/ 	.short	0x010a
        /*0312*/ 	.byte	0x0a
	.zero		1


	//   ....[14]....
        /*0314*/ 	.word	0x00007bd0
        /*0318*/ 	.word	0x000000ff
        /*031c*/ 	.word	0x00000000
        /*0320*/ 	.short	0x010a
        /*0322*/ 	.byte	0x0d
	.zero		1


	//   ....[15]....
        /*0324*/ 	.word	0x00007c00
        /*0328*/ 	.word	0x000000ff
        /*032c*/ 	.word	0x00000000
        /*0330*/ 	.short	0x010a
        /*0332*/ 	.byte	0x0d
	.zero		1


	//----- nvinfo : EIATTR_NUM_MBARRIERS
	.align		4
.L_79:
        /*0334*/ 	.byte	0x03, 0x38
        /*0336*/ 	.short	0xffff


	//----- nvinfo : EIATTR_EXIT_INSTR_OFFSETS
	.align		4
        /*0338*/ 	.byte	0x04, 0x1c
        /*033a*/ 	.short	(.L_81 - .L_80)


	//   ....[0]....
.L_80:
        /*033c*/ 	.word	0x00007b60


	//----- nvinfo : EIATTR_REQNTID
	.align		4
.L_81:
        /*0340*/ 	.byte	0x04, 0x10
        /*0342*/ 	.short	(.L_83 - .L_82)
.L_82:
        /*0344*/ 	.word	0x00000080
        /*0348*/ 	.word	0x00000001
        /*034c*/ 	.word	0x00000001


	//----- nvinfo : EIATTR_CRS_STACK_SIZE
	.align		4
.L_83:
        /*0350*/ 	.byte	0x04, 0x1e
        /*0352*/ 	.short	(.L_85 - .L_84)
.L_84:
        /*0354*/ 	.word	0x00000000


	//----- nvinfo : EIATTR_CBANK_PARAM_SIZE
	.align		4
.L_85:
        /*0358*/ 	.byte	0x03, 0x19
        /*035a*/ 	.short	0x0088


	//----- nvinfo : EIATTR_PARAM_CBANK
	.align		4
        /*035c*/ 	.byte	0x04, 0x0a
        /*035e*/ 	.short	(.L_87 - .L_86)
	.align		4
.L_86:
        /*0360*/ 	.word	index@(.nv.constant0.attn_fwd)
        /*0364*/ 	.short	0x0380
        /*0366*/ 	.short	0x0088


	//----- nvinfo : EIATTR_SW_WAR
	.align		4
.L_87:
        /*0368*/ 	.byte	0x04, 0x36
        /*036a*/ 	.short	(.L_89 - .L_88)
.L_88:
        /*036c*/ 	.word	0x00000008
.L_89:


//--------------------- .nv.compat                --------------------------
	.section	.nv.compat,"",@"SHT_CUDA_COMPAT_INFO"
	.align	4
        /*0000*/ 	.byte	0x02, 0x02, 0x02, 0x00, 0x02, 0x05, 0x05, 0x00, 0x02, 0x03, 0x00, 0x00, 0x02, 0x06, 0x01, 0x00


//--------------------- .nv.callgraph             --------------------------
	.section	.nv.callgraph,"",@"SHT_CUDA_CALLGRAPH"
	.align	4
	.sectionentsize	8
	.align		4
        /*0000*/ 	.word	0x00000000
	.align		4
        /*0004*/ 	.word	0xffffffff
	.align		4
        /*0008*/ 	.word	0x00000000
	.align		4
        /*000c*/ 	.word	0xfffffffe
	.align		4
        /*0010*/ 	.word	0x00000000
	.align		4
        /*0014*/ 	.word	0xfffffffd
	.align		4
        /*0018*/ 	.word	0x00000000
	.align		4
        /*001c*/ 	.word	0xfffffffc


//--------------------- .nv.constant4             --------------------------
	.section	.nv.constant4,"a",@progbits
	.align	8
	.align		8
.nv.constant4:
        /*0000*/ 	.dword	_$_str


//--------------------- .text.attn_fwd            --------------------------
	.section	.text.attn_fwd,"ax",@progbits
	.align	128
        .global         attn_fwd
        .type           attn_fwd,@function
        .size           attn_fwd,(.L_x_28 - attn_fwd)
        .other          attn_fwd,@"STO_CUDA_ENTRY STV_DEFAULT"
attn_fwd:
.text.attn_fwd:
[----:B------:R-:W0:Y:S01]  /*0000*/  LDC R1, c[0x0][0x37c] ;  /* 0x0000df00ff017b82 */ /* 0x000e220000000800 */
[----:B------:R-:W1:Y:S02]  /*0010*/  S2R R0, SR_TID.X ;  /* 0x0000000000007919 */ /* 0x000e640000002100 */
[----:B-1----:R-:W-:-:S13]  /*0020*/  ISETP.GE.U32.AND P0, PT, R0, 0x20, PT ;  /* 0x000000200000780c */ /* 0x002fda0003f06070 */
[----:B------:R-:W-:Y:S05]  /*0030*/  @P0 BRA `(.L_x_0) ;  /* 0x0000000000b80947 */ /* 0x000fea0003800000 */
[----:B------:R-:W1:Y:S01]  /*0040*/  S2UR UR6, SR_CgaCtaId ;  /* 0x00000000000679c3 */ /* 0x000e620000008800 */
[----:B------:R-:W-:Y:S01]  /*0050*/  NOP ;  /* 0x0000000000007918 */ /* 0x000fe20000000000 */
[----:B------:R-:W-:Y:S02]  /*0060*/  UMOV UR4, 0x40 ;  /* 0x0000004000047882 */ /* 0x000fe40000000000 */
[----:B-1----:R-:W-:-:S09]  /*0070*/  ULEA UR4, UR6, UR4, 0x18 ;  /* 0x0000000406047291 */ /* 0x002fd2000f8ec0ff */
[----:B------:R-:W1:Y:S01]  /*0080*/  LDS.U8 R2, [UR4] ;  /* 0x00000004ff027984 */ /* 0x000e620008000000 */
[----:B------:R-:W-:Y:S02]  /*0090*/  UMOV UR4, 0x400 ;  /* 0x0000040000047882 */ /* 0x000fe40000000000 */
[----:B------:R-:W-:Y:S01]  /*00a0*/  ULEA UR4, UR6, UR4, 0x18 ;  /* 0x0000000406047291 */ /* 0x000fe2000f8ec0ff */
[----:B-1----:R-:W-:-:S13]  /*00b0*/  ISETP.NE.AND P1, PT, R2, RZ, PT ;  /* 0x000000ff0200720c */ /* 0x002fda0003f25270 */
[----:B------:R-:W-:Y:S05]  /*00c0*/  @P1 BRA `(.L_x_1) ;  /* 0x00000000007c1947 */ /* 0x000fea0003800000 */
[----:B------:R-:W-:-:S13]  /*00d0*/  ELECT P1, URZ, PT ;  /* 0x0000000000ff782f */ /* 0x000fda0003820000 */
[----:B------:R-:W-:Y:S05]  /*00e0*/  @!P1 BRA `(.L_x_2) ;  /* 0x0000000000849947 */ /* 0x000fea0003800000 */
[----:B------:R-:W-:Y:S01]  /*00f0*/  UMOV UR5, 0x4 ;  /* 0x0000000400057882 */ /* 0x000fe20000000000 */
[----:B------:R-:W-:Y:S02]  /*0100*/  HFMA2 R5, -RZ, RZ, 0, 5.9604644775390625e-08 ;  /* 0x00000001ff057431 */ /* 0x000fe400000001ff */
[----:B------:R-:W-:Y:S02]  /*0110*/  IMAD.MOV.U32 R3, RZ, RZ, 0xf ;  /* 0x0000000fff037424 */ /* 0x000fe400078e00ff */
[----:B------:R-:W-:Y:S04]  /*0120*/  DEPBAR.LE SB1, 0x36 ;  /* 0x00009d800000791a */ /* 0x000fe80000000000 */
[----:B------:R-:W1:Y:S02]  /*0130*/  UTCATOMSWS.FIND_AND_SET.ALIGN UP0, UR5, UR5 ;  /* 0x00000005000575e3 */ /* 0x000e640008000800 */
[----:B-1----:R-:W-:-:S04]  /*0140*/  PLOP3.LUT P1, PT, PT, PT, UP0, 0x80, 0x8 ;  /* 0x000000000008781c */ /* 0x002fc80003f2f008 */
[----:B------:R-:W-:-:S04]  /*0150*/  SEL R2, RZ, 0xffffffff, !P1 ;  /* 0xffffffffff027807 */ /* 0x000fc80004800000 */
[----:B------:R-:W-:Y:S02]  /*0160*/  ISETP.NE.AND P1, PT, R2, RZ, PT ;  /* 0x000000ff0200720c */ /* 0x000fe40003f25270 */
[----:B------:R-:W-:-:S11]  /*0170*/  MOV R2, UR5 ;  /* 0x0000000500027c02 */ /* 0x000fd60008000f00 */
[----:B------:R-:W-:Y:S05]  /*0180*/  @P1 BRA `(.L_x_3) ;  /* 0x0000000000241947 */ /* 0x000fea0003800000 */
.L_x_4:
[----:B------:R-:W-:Y:S05]  /*0190*/  NANOSLEEP 0x64 ;  /* 0x000000640000795d */ /* 0x000fea0003800000 */
[----:B------:R-:W-:-:S05]  /*01a0*/  UMOV UR5, 0x4 ;  /* 0x0000000400057882 */ /* 0x000fca0000000000 */
[----:B------:R-:W-:Y:S04]  /*01b0*/  DEPBAR.LE SB1, 0x36 ;  /* 0x00009d800000791a */ /* 0x000fe80000000000 */
[----:B------:R-:W1:Y:S02]  /*01c0*/  UTCATOMSWS.FIND_AND_SET.ALIGN UP0, UR5, UR5 ;  /* 0x00000005000575e3 */ /* 0x000e640008000800 */
[----:B-1----:R-:W-:-:S04]  /*01d0*/  PLOP3.LUT P1, PT, PT, PT, UP0, 0x80, 0x8 ;  /* 0x000000000008781c */ /* 0x002fc80003f2f008 */
[----:B------:R-:W-:-:S04]  /*01e0*/  SEL R2, RZ, 0xffffffff, !P1 ;  /* 0xffffffffff027807 */ /* 0x000fc80004800000 */
[----:B------:R-:W-:Y:S01]  /*01f0*/  ISETP.NE.AND P1, PT, R2, RZ, PT ;  /* 0x000000ff0200720c */ /* 0x000fe20003f25270 */
[----:B------:R-:W-:-:S12]  /*0200*/  IMAD.U32 R2, RZ, RZ, UR5 ;  /* 0x00000005ff027e24 */ /* 0x000fd8000f8e00ff */
[----:B------:R-:W-:Y:S05]  /*0210*/  @!P1 BRA `(.L_x_4) ;  /* 0xfffffffc00dc9947 */ /* 0x000fea000383ffff */
.L_x_3:
[C---:B------:R-:W-:Y:S01]  /*0220*/  IADD3 R4, PT, PT, R2.reuse, 0x10, RZ ;  /* 0x0000001002047810 */ /* 0x040fe20007ffe0ff */
[----:B------:R-:W-:Y:S01]  /*0230*/  UMOV UR5, 0x50 ;  /* 0x0000005000057882 */ /* 0x000fe20000000000 */
[----:B------:R-:W-:Y:S01]  /*0240*/  SHF.L.U32 R3, R3, R2, RZ ;  /* 0x0000000203037219 */ /* 0x000fe200000006ff */
[----:B------:R-:W-:Y:S01]  /*0250*/  ULEA UR5, UR6, UR5, 0x18 ;  /* 0x0000000506057291 */ /* 0x000fe2000f8ec0ff */
[----:B------:R-:W-:Y:S01]  /*0260*/  SHF.L.U32 R4, R5, R4, RZ ;  /* 0x0000000405047219 */ /* 0x000fe200000006ff */
[----:B------:R-:W-:-:S03]  /*0270*/  IMAD.SHL.U32 R2, R2, 0x20, RZ ;  /* 0x0000002002027824 */ /* 0x000fc600078e00ff */
[----:B------:R-:W-:-:S05]  /*0280*/  LOP3.LUT R3, R4, R3, RZ, 0xfc, !PT ;  /* 0x0000000304037212 */ /* 0x000fca00078efcff */
[----:B------:R1:W-:Y:S04]  /*0290*/  ATOMS.OR RZ, [UR5], R3 ;  /* 0x00000003ffff798c */ /* 0x0003e8000b000005 */
[----:B------:R1:W-:Y:S01]  /*02a0*/  STS [UR4], R2 ;  /* 0x00000002ff007988 */ /* 0x0003e20008000804 */
[----:B------:R-:W-:Y:S05]  /*02b0*/  BRA `(.L_x_2) ;  /* 0x0000000000107947 */ /* 0x000fea0003800000 */
.L_x_1:
[----:B------:R-:W-:-:S05]  /*02c0*/  MOV R2, 0xffffffff ;  /* 0xffffffff00027802 */ /* 0x000fca0000000f00 */
[----:B------:R1:W-:Y:S02]  /*02d0*/  STS [UR4], R2 ;  /* 0x00000002ff007988 */ /* 0x0003e40008000804 */
[----:B-1----:R-:W-:-:S07]  /*02e0*/  MOV R2, 0x300 ;  /* 0x0000030000027802 */ /* 0x002fce0000000f00 */
[----:B0-----:R-:W-:Y:S05]  /*02f0*/  CALL.REL.NOINC `($__internal_1_$__cuda_sm10x_tcgen05_guardrail_trap_phase_invalid_during_alloc) ;  /* 0x0000007800587944 */ /* 0x001fea0003c00000 */
.L_x_2:
[----:B------:R-:W-:Y:S05]  /*0300*/  WARPSYNC.ALL ;  /* 0x0000000000007948 */ /* 0x000fea0003800000 */
[----:B------:R-:W-:Y:S01]  /*0310*/  NOP ;  /* 0x0000000000007918 */ /* 0x000fe20000000000 */
.L_x_0:
[----:B-1----:R-:W1:Y:S01]  /*0320*/  S2R R3, SR_CTAID.X ;  /* 0x0000000000037919 */ /* 0x002e620000002500 */
[----:B------:R-:W2:Y:S01]  /*0330*/  S2UR UR7, SR_CTAID.Y ;  /* 0x00000000000779c3 */ /* 0x000ea20000002600 */
[----:B------:R-:W2:Y:S01]  /*0340*/  LDCU.64 UR4, c[0x0][0x3b0] ;  /* 0x00007600ff0477ac */ /* 0x000ea20008000a00 */
[----:B------:R-:W-:Y:S02]  /*0350*/  LOP3.LUT R36, R0, 0x3f, RZ, 0xc0, !PT ;  /* 0x0000003f00247812 */ /* 0x000fe400078ec0ff */
[----:B------:R-:W-:Y:S01]  /*0360*/  SHF.R.U32.HI R2, RZ, 0x6, R0 ;  /* 0x00000006ff027819 */ /* 0x000fe20000011600 */
[----:B------:R-:W-:Y:S01]  /*0370*/  UMOV UR10, 0x400 ;  /* 0x00000400000a7882 */ /* 0x000fe20000000000 */
[----:B------:R-:W3:Y:S02]  /*0380*/  LDCU.64 UR28, c[0x0][0x358] ;  /* 0x00006b00ff1c77ac */ /* 0x000ee40008000a00 */
[----:B------:R-:W4:Y:S01]  /*0390*/  S2UR UR6, SR_CgaCtaId ;  /* 0x00000000000679c3 */ /* 0x000f220000008800 */
[----:B------:R-:W-:-:S07]  /*03a0*/  SGXT.U32 R2, R2, 0x1 ;  /* 0x000000010202781a */ /* 0x000fce0000000000 */
[----:B------:R-:W0:Y:S08]  /*03b0*/  LDC.64 R18, c[0x0][0x380] ;  /* 0x0000e000ff127b82 */ /* 0x000e300000000a00 */
[----:B------:R-:W3:Y:S01]  /*03c0*/  LDC R22, c[0x0][0x3b8] ;  /* 0x0000ee00ff167b82 */ /* 0x000ee20000000800 */
[----:B--2---:R-:W-:-:S04]  /*03d0*/  UIMAD UR4, UR7, UR4, URZ ;  /* 0x00000004070472a4 */ /* 0x004fc8000f8e02ff */
[----:B------:R-:W-:Y:S01]  /*03e0*/  USHF.L.U32 UR8, UR4, 0x1, URZ ;  /* 0x0000000104087899 */ /* 0x000fe200080006ff */
[----:B-1----:R-:W-:Y:S01]  /*03f0*/  IMAD R3, R3, 0x40, R36 ;  /* 0x0000004003037824 */ /* 0x002fe200078e0224 */
[----:B----4-:R-:W-:Y:S01]  /*0400*/  ULEA UR10, UR6, UR10, 0x18 ;  /* 0x0000000a060a7291 */ /* 0x010fe2000f8ec0ff */
[----:B------:R-:W-:Y:S02]  /*0410*/  BAR.SYNC.DEFER_BLOCKING 0x0 ;  /* 0x0000000000007b1d */ /* 0x000fe40000010000 */
[----:B------:R-:W-:Y:S01]  /*0420*/  IMAD R4, R3, UR5, RZ ;  /* 0x0000000503047c24 */ /* 0x000fe2000f8e02ff */
[----:B------:R-:W-:-:S05]  /*0430*/  UIMAD.WIDE UR4, UR4, 0x2, URZ ;  /* 0x00000002040478a5 */ /* 0x000fca000f8e02ff */
[----:B------:R-:W1:Y:S01]  /*0440*/  LDC.64 R160, c[0x0][0x3c0] ;  /* 0x0000f000ffa07b82 */ /* 0x000e620000000a00 */
[C---:B------:R-:W-:Y:S01]  /*0450*/  SHF.L.U32 R5, R4.reuse, 0x1, RZ ;  /* 0x0000000104057819 */ /* 0x040fe200000006ff */
[----:B------:R-:W-:-:S03]  /*0460*/  IMAD.HI R4, R4, 0x2, RZ ;  /* 0x0000000204047827 */ /* 0x000fc600078e02ff */
[----:B0-----:R-:W-:Y:S01]  /*0470*/  IADD3 R18, P1, P2, R5, UR8, R18 ;  /* 0x0000000805127c10 */ /* 0x001fe2000fa3e012 */
[----:B------:R-:W0:Y:S01]  /*0480*/  LDCU UR4, c[0x0][0x3c8] ;  /* 0x00007900ff0477ac */ /* 0x000e220008000800 */
[----:B---3--:R-:W-:Y:S02]  /*0490*/  IMAD R5, R2, R22, RZ ;  /* 0x0000001602057224 */ /* 0x008fe400078e02ff */
[----:B------:R-:W-:Y:S01]  /*04a0*/  IADD3.X R20, PT, PT, R4, UR5, R19, P1, P2 ;  /* 0x0000000504147c10 */ /* 0x000fe20008fe4413 */
[----:B------:R-:W2:Y:S01]  /*04b0*/  LDC.64 R68, c[0x0][0x388] ;  /* 0x0000e200ff447b82 */ /* 0x000ea20000000a00 */
[C---:B------:R-:W-:Y:S01]  /*04c0*/  IMAD R7, R22.reuse, 0x2, R5 ;  /* 0x0000000216077824 */ /* 0x040fe200078e0205 */
[----:B------:R-:W-:Y:S01]  /*04d0*/  LEA R4, P1, R5, R18, 0x1 ;  /* 0x0000001205047211 */ /* 0x000fe200078208ff */
[----:B------:R-:W3:Y:S03]  /*04e0*/  LDS R45, [UR10] ;  /* 0x0000000aff2d7984 */ /* 0x000ee60008000800 */
[----:B------:R-:W-:-:S02]  /*04f0*/  LEA R9, R22, R7, 0x1 ;  /* 0x0000000716097211 */ /* 0x000fc400078e08ff */
[----:B------:R-:W-:Y:S01]  /*0500*/  LEA.HI.X.SX32 R5, R5, R20, 0x1, P1 ;  /* 0x0000001405057211 */ /* 0x000fe200008f0eff */
[----:B------:R-:W-:Y:S01]  /*0510*/  BAR.SYNC.DEFER_BLOCKING 0x0 ;  /* 0x0000000000007b1d */ /* 0x000fe20000010000 */
[-C--:B------:R-:W-:Y:S01]  /*0520*/  LEA R8, P1, R9, R18.reuse, 0x1 ;  /* 0x0000001209087211 */ /* 0x080fe200078208ff */
[----:B------:R-:W-:Y:S01]  /*0530*/  IMAD R11, R22, 0x2, R9 ;  /* 0x00000002160b7824 */ /* 0x000fe200078e0209 */
[----:B------:R-:W-:-:S04]  /*0540*/  LEA R6, P2, R7, R18, 0x1 ;  /* 0x0000001207067211 */ /* 0x000fc800078408ff */
[C---:B------:R-:W-:Y:S02]  /*0550*/  LEA R13, R22.reuse, R11, 0x1 ;  /* 0x0000000b160d7211 */ /* 0x040fe400078e08ff */
[-C--:B------:R-:W-:Y:S02]  /*0560*/  LEA.HI.X.SX32 R9, R9, R20.reuse, 0x1, P1 ;  /* 0x0000001409097211 */ /* 0x080fe400008f0eff */
[----:B------:R-:W-:Y:S01]  /*0570*/  LEA.HI.X.SX32 R7, R7, R20, 0x1, P2 ;  /* 0x0000001407077211 */ /* 0x000fe200010f0eff */
[----:B------:R-:W-:Y:S01]  /*0580*/  IMAD R15, R22, 0x2, R13 ;  /* 0x00000002160f7824 */ /* 0x000fe200078e020d */
[C---:B------:R-:W-:Y:S01]  /*0590*/  LEA R10, P1, R11.reuse, R18, 0x1 ;  /* 0x000000120b0a7211 */ /* 0x040fe200078208ff */
[----:B------:R4:W5:Y:S03]  /*05a0*/  LDG.E.U16 R32, desc[UR28][R4.64] ;  /* 0x0000001c04207981 */ /* 0x000966000c1e1500 */
[----:B------:R-:W-:Y:S01]  /*05b0*/  LEA.HI.X.SX32 R11, R11, R20, 0x1, P1 ;  /* 0x000000140b0b7211 */ /* 0x000fe200008f0eff */
[----:B------:R-:W5:Y:S01]  /*05c0*/  LDG.E.U16 R19, desc[UR28][R6.64] ;  /* 0x0000001c06137981 */ /* 0x000f62000c1e1500 */
[----:B------:R-:W-:-:S03]  /*05d0*/  LEA R12, P1, R13, R18, 0x1 ;  /* 0x000000120d0c7211 */ /* 0x000fc600078208ff */
[----:B------:R0:W5:Y:S01]  /*05e0*/  LDG.E.U16 R21, desc[UR28][R10.64] ;  /* 0x0000001c0a157981 */ /* 0x000162000c1e1500 */
[----:B----4-:R-:W-:-:S03]  /*05f0*/  LEA R5, R22, R15, 0x1 ;  /* 0x0000000f16057211 */ /* 0x010fc600078e08ff */
[----:B------:R-:W5:Y:S01]  /*0600*/  LDG.E.U16 R34, desc[UR28][R8.64] ;  /* 0x0000001c08227981 */ /* 0x000f62000c1e1500 */
[----:B------:R-:W-:Y:S01]  /*0610*/  LEA.HI.X.SX32 R13, R13, R20, 0x1, P1 ;  /* 0x000000140d0d7211 */ /* 0x000fe200008f0eff */
[----:B------:R-:W-:Y:S01]  /*0620*/  IMAD R16, R22, 0x2, R5 ;  /* 0x0000000216107824 */ /* 0x000fe200078e0205 */
[----:B------:R-:W-:-:S03]  /*0630*/  LEA R14, P1, R15, R18, 0x1 ;  /* 0x000000120f0e7211 */ /* 0x000fc600078208ff */
[----:B------:R4:W5:Y:S01]  /*0640*/  LDG.E.U16 R38, desc[UR28][R12.64] ;  /* 0x0000001c0c267981 */ /* 0x000962000c1e1500 */
[----:B------:R-:W-:-:S05]  /*0650*/  LEA R17, R22, R16, 0x1 ;  /* 0x0000001016117211 */ /* 0x000fca00078e08ff */
[----:B0-----:R-:W-:Y:S01]  /*0660*/  IMAD R11, R22, 0x2, R17 ;  /* 0x00000002160b7824 */ /* 0x001fe200078e0211 */
[----:B------:R-:W-:Y:S02]  /*0670*/  LEA.HI.X.SX32 R15, R15, R20, 0x1, P1 ;  /* 0x000000140f0f7211 */ /* 0x000fe400008f0eff */
[CC--:B------:R-:W-:Y:S02]  /*0680*/  LEA R4, P1, R5.reuse, R18.reuse, 0x1 ;  /* 0x0000001205047211 */ /* 0x0c0fe400078208ff */
[----:B------:R-:W-:Y:S01]  /*0690*/  LEA R6, P2, R16, R18, 0x1 ;  /* 0x0000001210067211 */ /* 0x000fe200078408ff */
[----:B------:R0:W5:Y:S01]  /*06a0*/  LDG.E.U16 R23, desc[UR28][R14.64] ;  /* 0x0000001c0e177981 */ /* 0x000162000c1e1500 */
[----:B----4-:R-:W-:Y:S02]  /*06b0*/  LEA R13, R22, R11, 0x1 ;  /* 0x0000000b160d7211 */ /* 0x010fe400078e08ff */
[-C--:B------:R-:W-:Y:S02]  /*06c0*/  LEA.HI.X.SX32 R5, R5, R20.reuse, 0x1, P1 ;  /* 0x0000001405057211 */ /* 0x080fe400008f0eff */
[----:B------:R-:W-:Y:S01]  /*06d0*/  LEA.HI.X.SX32 R7, R16, R20, 0x1, P2 ;  /* 0x0000001410077211 */ /* 0x000fe200010f0eff */
[C---:B------:R-:W-:Y:S01]  /*06e0*/  IMAD R16, R22.reuse, 0x2, R13 ;  /* 0x0000000216107824 */ /* 0x040fe200078e020d */
[C---:B------:R-:W-:Y:S01]  /*06f0*/  LEA R8, P1, R17.reuse, R18, 0x1 ;  /* 0x0000001211087211 */ /* 0x040fe200078208ff */
[----:B------:R-:W5:Y:S03]  /*0700*/  LDG.E.U16 R40, desc[UR28][R4.64] ;  /* 0x0000001c04287981 */ /* 0x000f66000c1e1500 */
[----:B------:R-:W-:Y:S01]  /*0710*/  LEA.HI.X.SX32 R9, R17, R20, 0x1, P1 ;  /* 0x0000001411097211 */ /* 0x000fe200008f0eff */
[----:B------:R4:W5:Y:S01]  /*0720*/  LDG.E.U16 R25, desc[UR28][R6.64] ;  /* 0x0000001c06197981 */ /* 0x000962000c1e1500 */
[----:B------:R-:W-:-:S02]  /*0730*/  LEA R17, R22, R16, 0x1 ;  /* 0x0000001016117211 */ /* 0x000fc400078e08ff */
[CC--:B------:R-:W-:Y:S01]  /*0740*/  LEA R10, P1, R11.reuse, R18.reuse, 0x1 ;  /* 0x000000120b0a7211 */ /* 0x0c0fe200078208ff */
[----:B------:R1:W5:Y:S01]  /*0750*/  LDG.E.U16 R42, desc[UR28][R8.64] ;  /* 0x0000001c082a7981 */ /* 0x000362000c1e1500 */
[----:B0-----:R-:W-:Y:S01]  /*0760*/  LEA R14, P2, R16, R18, 0x1 ;  /* 0x00000012100e7211 */ /* 0x001fe200078408ff */
[C---:B----4-:R-:W-:Y:S01]  /*0770*/  IMAD R7, R22.reuse, 0x2, R17 ;  /* 0x0000000216077824 */ /* 0x050fe200078e0211 */
[----:B------:R-:W-:Y:S02]  /*0780*/  LEA.HI.X.SX32 R11, R11, R20, 0x1, P1 ;  /* 0x000000140b0b7211 */ /* 0x000fe400008f0eff */
[C---:B------:R-:W-:Y:S02]  /*0790*/  LEA R12, P1, R13.reuse, R18, 0x1 ;  /* 0x000000120d0c7211 */ /* 0x040fe400078208ff */
[----:B-1----:R-:W-:Y:S01]  /*07a0*/  LEA R9, R22, R7, 0x1 ;  /* 0x0000000716097211 */ /* 0x002fe200078e08ff */
[----:B------:R0:W5:Y:S01]  /*07b0*/  LDG.E.U16 R27, desc[UR28][R10.64] ;  /* 0x0000001c0a1b7981 */ /* 0x000162000c1e1500 */
[----:B------:R-:W-:-:S02]  /*07c0*/  LEA.HI.X.SX32 R13, R13, R20, 0x1, P1 ;  /* 0x000000140d0d7211 */ /* 0x000fc400008f0eff */
[----:B------:R-:W-:Y:S01]  /*07d0*/  LEA.HI.X.SX32 R15, R16, R20, 0x1, P2 ;  /* 0x00000014100f7211 */ /* 0x000fe200010f0eff */
[C---:B------:R-:W-:Y:S01]  /*07e0*/  IMAD R16, R22.reuse, 0x2, R9 ;  /* 0x0000000216107824 */ /* 0x040fe200078e0209 */
[C---:B------:R-:W-:Y:S01]  /*07f0*/  LEA R4, P1, R17.reuse, R18, 0x1 ;  /* 0x0000001211047211 */ /* 0x040fe200078208ff */
[----:B------:R-:W5:Y:S03]  /*0800*/  LDG.E.U16 R44, desc[UR28][R12.64] ;  /* 0x0000001c0c2c7981 */ /* 0x000f66000c1e1500 */
[----:B------:R-:W-:Y:S01]  /*0810*/  LEA.HI.X.SX32 R5, R17, R20, 0x1, P1 ;  /* 0x0000001411057211 */ /* 0x000fe200008f0eff */
[----:B------:R1:W5:Y:S01]  /*0820*/  LDG.E.U16 R29, desc[UR28][R14.64] ;  /* 0x0000001c0e1d7981 */ /* 0x000362000c1e1500 */
[----:B------:R-:W-:Y:S02]  /*0830*/  LEA R17, R22, R16, 0x1 ;  /* 0x0000001016117211 */ /* 0x000fe400078e08ff */
[CC--:B------:R-:W-:Y:S01]  /*0840*/  LEA R6, P1, R7.reuse, R18.reuse, 0x1 ;  /* 0x0000001207067211 */ /* 0x0c0fe200078208ff */
[----:B------:R4:W5:Y:S01]  /*0850*/  LDG.E.U16 R46, desc[UR28][R4.64] ;  /* 0x0000001c042e7981 */ /* 0x000962000c1e1500 */
[----:B0-----:R-:W-:Y:S01]  /*0860*/  LEA R10, P2, R16, R18, 0x1 ;  /* 0x00000012100a7211 */ /* 0x001fe200078408ff */
[----:B-1----:R-:W-:Y:S01]  /*0870*/  IMAD R14, R22, 0x2, R17 ;  /* 0x00000002160e7824 */ /* 0x002fe200078e0211 */
[----:B------:R-:W-:-:S02]  /*0880*/  LEA.HI.X.SX32 R7, R7, R20, 0x1, P1 ;  /* 0x0000001407077211 */ /* 0x000fc400008f0eff */
[C---:B------:R-:W-:Y:S02]  /*0890*/  LEA R8, P1, R9.reuse, R18, 0x1 ;  /* 0x0000001209087211 */ /* 0x040fe400078208ff */
[----:B------:R-:W-:Y:S01]  /*08a0*/  LEA R15, R22, R14, 0x1 ;  /* 0x0000000e160f7211 */ /* 0x000fe200078e08ff */
[----:B------:R0:W5:Y:S01]  /*08b0*/  LDG.E.U16 R31, desc[UR28][R6.64] ;  /* 0x0000001c061f7981 */ /* 0x000162000c1e1500 */
        /* <DEDUP_REMOVED lines=8> */
[C---:B----4-:R-:W-:Y:S01]  /*0940*/  LEA R4, P1, R14.reuse, R18, 0x1 ;  /* 0x000000120e047211 */ /* 0x050fe200078208ff */
[----:B------:R4:W5:Y:S03]  /*0950*/  LDG.E.U16 R50, desc[UR28][R12.64] ;  /* 0x0000001c0c327981 */ /* 0x000966000c1e1500 */
[----:B------:R-:W-:Y:S02]  /*0960*/  LEA.HI.X.SX32 R5, R14, R20, 0x1, P1 ;  /* 0x000000140e057211 */ /* 0x000fe400008f0eff */
[CC--:B0-----:R-:W-:Y:S01]  /*0970*/  LEA R6, P1, R15.reuse, R18.reuse, 0x1 ;  /* 0x000000120f067211 */ /* 0x0c1fe200078208ff */
[----:B-1----:R-:W-:Y:S01]  /*0980*/  IMAD R11, R22, 0x2, R17 ;  /* 0x00000002160b7824 */ /* 0x002fe200078e0211 */
[----:B------:R-:W-:Y:S01]  /*0990*/  LEA R14, P2, R16, R18, 0x1 ;  /* 0x00000012100e7211 */ /* 0x000fe200078408ff */
[----:B------:R0:W5:Y:S01]  /*09a0*/  LDG.E.U16 R35, desc[UR28][R4.64] ;  /* 0x0000001c04237981 */ /* 0x000162000c1e1500 */
[----:B------:R-:W-:-:S02]  /*09b0*/  LEA.HI.X.SX32 R7, R15, R20, 0x1, P1 ;  /* 0x000000140f077211 */ /* 0x000fc400008f0eff */
[----:B----4-:R-:W-:Y:S02]  /*09c0*/  LEA R13, R22, R11, 0x1 ;  /* 0x0000000b160d7211 */ /* 0x010fe400078e08ff */
[C---:B------:R-:W-:Y:S01]  /*09d0*/  LEA R8, P1, R17.reuse, R18, 0x1 ;  /* 0x0000001211087211 */ /* 0x040fe200078208ff */
[----:B------:R-:W5:Y:S01]  /*09e0*/  LDG.E.U16 R52, desc[UR28][R6.64] ;  /* 0x0000001c06347981 */ /* 0x000f62000c1e1500 */
[-C--:B------:R-:W-:Y:S01]  /*09f0*/  LEA.HI.X.SX32 R15, R16, R20.reuse, 0x1, P2 ;  /* 0x00000014100f7211 */ /* 0x080fe200010f0eff */
[C---:B------:R-:W-:Y:S01]  /*0a00*/  IMAD R16, R22.reuse, 0x2, R13 ;  /* 0x0000000216107824 */ /* 0x040fe200078e020d */
[----:B------:R-:W-:Y:S02]  /*0a10*/  LEA.HI.X.SX32 R9, R17, R20, 0x1, P1 ;  /* 0x0000001411097211 */ /* 0x000fe400008f0eff */
[----:B------:R-:W-:Y:S01]  /*0a20*/  LEA R10, P1, R11, R18, 0x1 ;  /* 0x000000120b0a7211 */ /* 0x000fe200078208ff */
[----:B------:R1:W5:Y:S01]  /*0a30*/  LDG.E.U16 R37, desc[UR28][R14.64] ;  /* 0x0000001c0e257981 */ /* 0x000362000c1e1500 */
[----:B------:R-:W-:-:S02]  /*0a40*/  LEA R17, R22, R16, 0x1 ;  /* 0x0000001016117211 */ /* 0x000fc400078e08ff */
[----:B------:R-:W-:Y:S01]  /*0a50*/  LEA.HI.X.SX32 R11, R11, R20, 0x1, P1 ;  /* 0x000000140b0b7211 */ /* 0x000fe200008f0eff */
[----:B------:R4:W5:Y:S01]  /*0a60*/  LDG.E.U16 R54, desc[UR28][R8.64] ;  /* 0x0000001c08367981 */ /* 0x000962000c1e1500 */
[CC--:B0-----:R-:W-:Y:S02]  /*0a70*/  LEA R4, P1, R13.reuse, R18.reuse, 0x1 ;  /* 0x000000120d047211 */ /* 0x0c1fe400078208ff */
[----:B------:R-:W-:Y:S01]  /*0a80*/  LEA R12, P2, R16, R18, 0x1 ;  /* 0x00000012100c7211 */ /* 0x000fe200078408ff */
[----:B------:R0:W5:Y:S01]  /*0a90*/  LDG.E.U16 R39, desc[UR28][R10.64] ;  /* 0x0000001c0a277981 */ /* 0x000162000c1e1500 */
[----:B------:R-:W-:Y:S01]  /*0aa0*/  LEA.HI.X.SX32 R5, R13, R20, 0x1, P1 ;  /* 0x000000140d057211 */ /* 0x000fe200008f0eff */
[----:B-1----:R-:W-:Y:S01]  /*0ab0*/  IMAD R14, R22, 0x2, R17 ;  /* 0x00000002160e7824 */ /* 0x002fe200078e0211 */
[C---:B------:R-:W-:Y:S02]  /*0ac0*/  LEA R6, P1, R17.reuse, R18, 0x1 ;  /* 0x0000001211067211 */ /* 0x040fe400078208ff */
[-C--:B------:R-:W-:Y:S01]  /*0ad0*/  LEA.HI.X.SX32 R13, R16, R20.reuse, 0x1, P2 ;  /* 0x00000014100d7211 */ /* 0x080fe200010f0eff */
[----:B------:R1:W5:Y:S01]  /*0ae0*/  LDG.E.U16 R60, desc[UR28][R4.64] ;  /* 0x0000001c043c7981 */ /* 0x000362000c1e1500 */
[----:B------:R-:W-:-:S02]  /*0af0*/  LEA.HI.X.SX32 R7, R17, R20, 0x1, P1 ;  /* 0x0000001411077211 */ /* 0x000fc400008f0eff */
[----:B------:R-:W-:Y:S01]  /*0b00*/  LEA R15, R22, R14, 0x1 ;  /* 0x0000000e160f7211 */ /* 0x000fe200078e08ff */
[----:B------:R1:W5:Y:S01]  /*0b10*/  LDG.E.U16 R41, desc[UR28][R12.64] ;  /* 0x0000001c0c297981 */ /* 0x000362000c1e1500 */
[----:B----4-:R-:W-:-:S03]  /*0b20*/  LEA R8, P1, R14, R18, 0x1 ;  /* 0x000000120e087211 */ /* 0x010fc600078208ff */
[----:B------:R-:W-:Y:S01]  /*0b30*/  IMAD R16, R22, 0x2, R15 ;  /* 0x0000000216107824 */ /* 0x000fe200078e020f */
[----:B------:R-:W-:Y:S01]  /*0b40*/  LEA.HI.X.SX32 R9, R14, R20, 0x1, P1 ;  /* 0x000000140e097211 */ /* 0x000fe200008f0eff */
[----:B------:R-:W5:Y:S01]  /*0b50*/  LDG.E.U16 R56, desc[UR28][R6.64] ;  /* 0x0000001c06387981 */ /* 0x000f62000c1e1500 */
[CC--:B0-----:R-:W-:Y:S02]  /*0b60*/  LEA R10, P1, R15.reuse, R18.reuse, 0x1 ;  /* 0x000000120f0a7211 */ /* 0x0c1fe400078208ff */
[----:B------:R-:W-:Y:S01]  /*0b70*/  LEA R14, P2, R16, R18, 0x1 ;  /* 0x00000012100e7211 */ /* 0x000fe200078408ff */
[----:B------:R-:W5:Y:S01]  /*0b80*/  LDG.E.U16 R43, desc[UR28][R8.64] ;  /* 0x0000001c082b7981 */ /* 0x000f62000c1e1500 */
[----:B------:R-:W-:Y:S02]  /*0b90*/  LEA R17, R22, R16, 0x1 ;  /* 0x0000001016117211 */ /* 0x000fe400078e08ff */
[-C--:B------:R-:W-:Y:S02]  /*0ba0*/  LEA.HI.X.SX32 R11, R15, R20.reuse, 0x1, P1 ;  /* 0x000000140f0b7211 */ /* 0x080fe400008f0eff */
[----:B------:R-:W-:Y:S01]  /*0bb0*/  LEA.HI.X.SX32 R15, R16, R20, 0x1, P2 ;  /* 0x00000014100f7211 */ /* 0x000fe200010f0eff */
[C---:B------:R-:W-:Y:S01]  /*0bc0*/  IMAD R16, R22.reuse, 0x2, R17 ;  /* 0x0000000216107824 */ /* 0x040fe200078e0211 */
[C---:B-1----:R-:W-:Y:S01]  /*0bd0*/  LEA R4, P1, R17.reuse, R18, 0x1 ;  /* 0x0000001211047211 */ /* 0x042fe200078208ff */
[----:B------:R0:W5:Y:S03]  /*0be0*/  LDG.E.U16 R62, desc[UR28][R10.64] ;  /* 0x0000001c0a3e7981 */ /* 0x000166000c1e1500 */
[----:B------:R-:W-:Y:S01]  /*0bf0*/  LEA R13, R22, R16, 0x1 ;  /* 0x00000010160d7211 */ /* 0x000fe200078e08ff */
[----:B------:R1:W5:Y:S01]  /*0c00*/  LDG.E.U16 R15, desc[UR28][R14.64] ;  /* 0x0000001c0e0f7981 */ /* 0x000362000c1e1500 */
[----:B------:R-:W-:Y:S01]  /*0c10*/  LEA.HI.X.SX32 R5, R17, R20, 0x1, P1 ;  /* 0x0000001411057211 */ /* 0x000fe200008f0eff */
[----:B0-----:R-:W-:Y:S01]  /*0c20*/  IMAD R10, R2, R161, RZ ;  /* 0x000000a1020a7224 */ /* 0x001fe200078e02ff */
[-C--:B------:R-:W-:Y:S01]  /*0c30*/  LEA R6, P1, R16, R18.reuse, 0x1 ;  /* 0x0000001210067211 */ /* 0x080fe200078208ff */
[----:B------:R-:W-:Y:S01]  /*0c40*/  IMAD R17, R22, 0x2, R13 ;  /* 0x0000000216117824 */ /* 0x000fe200078e020d */
[----:B------:R-:W-:Y:S01]  /*0c50*/  LEA R12, P2, R13, R18, 0x1 ;  /* 0x000000120d0c7211 */ /* 0x000fe200078408ff */
[----:B------:R0:W5:Y:S01]  /*0c60*/  LDG.E.U16 R64, desc[UR28][R4.64] ;  /* 0x0000001c04407981 */ /* 0x000162000c1e1500 */
[----:B-1----:R-:W-:-:S02]  /*0c70*/  LEA R14, R161, R10, 0x1 ;  /* 0x0000000aa10e7211 */ /* 0x002fc400078e08ff */
[----:B------:R-:W-:-:S03]  /*0c80*/  LEA.HI.X.SX32 R7, R16, R20, 0x1, P1 ;  /* 0x0000001410077211 */ /* 0x000fc600008f0eff */
[----:B------:R-:W-:Y:S01]  /*0c90*/  IMAD R16, R161, 0x2, R14 ;  /* 0x00000002a1107824 */ /* 0x000fe200078e020e */
[----:B------:R-:W-:Y:S02]  /*0ca0*/  LEA R8, P1, R17, R18, 0x1 ;  /* 0x0000001211087211 */ /* 0x000fe400078208ff */
[----:B------:R-:W-:Y:S01]  /*0cb0*/  LEA.HI.X.SX32 R13, R13, R20, 0x1, P2 ;  /* 0x000000140d0d7211 */ /* 0x000fe200010f0eff */
[----:B0-----:R-:W-:Y:S01]  /*0cc0*/  IMAD R4, R36, UR4, RZ ;  /* 0x0000000424047c24 */ /* 0x001fe2000f8e02ff */
[----:B------:R-:W-:Y:S01]  /*0cd0*/  LEA R18, R161, R16, 0x1 ;  /* 0x00000010a1127211 */ /* 0x000fe200078e08ff */
[----:B------:R-:W-:Y:S01]  /*0ce0*/  IMAD R160, R160, UR7, RZ ;  /* 0x00000007a0a07c24 */ /* 0x000fe2000f8e02ff */
[----:B------:R-:W-:Y:S01]  /*0cf0*/  LEA.HI.X.SX32 R9, R17, R20, 0x1, P1 ;  /* 0x0000001411097211 */ /* 0x000fe200008f0eff */
[----:B------:R0:W5:Y:S02]  /*0d00*/  LDG.E.U16 R66, desc[UR28][R12.64] ;  /* 0x0000001c0c427981 */ /* 0x000164000c1e1500 */
[----:B------:R-:W-:-:S02]  /*0d10*/  IMAD R20, R161, 0x2, R18 ;  /* 0x00000002a1147824 */ /* 0x000fc400078e0212 */
[----:B------:R-:W5:Y:S03]  /*0d20*/  LDG.E.U16 R7, desc[UR28][R6.64] ;  /* 0x0000001c06077981 */ /* 0x000f66000c1e1500 */
[C---:B------:R-:W-:Y:S01]  /*0d30*/  LEA R22, R161.reuse, R20, 0x1 ;  /* 0x00000014a1167211 */ /* 0x040fe200078e08ff */
[----:B------:R1:W5:Y:S04]  /*0d40*/  LDG.E.U16 R9, desc[UR28][R8.64] ;  /* 0x0000001c08097981 */ /* 0x000368000c1e1500 */
[----:B0-----:R-:W-:-:S05]  /*0d50*/  IMAD R12, R161, 0x2, R22 ;  /* 0x00000002a10c7824 */ /* 0x001fca00078e0216 */
[----:B-1----:R-:W-:-:S05]  /*0d60*/  LEA R8, R161, R12, 0x1 ;  /* 0x0000000ca1087211 */ /* 0x002fca00078e08ff */
[----:B------:R-:W-:Y:S01]  /*0d70*/  IMAD R24, R161, 0x2, R8 ;  /* 0x00000002a1187824 */ /* 0x000fe200078e0208 */
[----:B------:R-:W-:Y:S01]  /*0d80*/  SHF.L.U32 R6, R4, 0x1, RZ ;  /* 0x0000000104067819 */ /* 0x000fe200000006ff */
[----:B------:R-:W-:-:S03]  /*0d90*/  IMAD.SHL.U32 R5, R160, 0x2, RZ ;  /* 0x00000002a0057824 */ /* 0x000fc600078e00ff */
[----:B------:R-:W-:-:S04]  /*0da0*/  LEA R26, R161, R24, 0x1 ;  /* 0x00000018a11a7211 */ /* 0x000fc800078e08ff */
[----:B------:R-:W-:Y:S01]  /*0db0*/  LEA R28, R161, R26, 0x1 ;  /* 0x0000001aa11c7211 */ /* 0x000fe200078e08ff */
[----:B------:R-:W-:Y:S01]  /*0dc0*/  IMAD.HI R4, R4, 0x2, RZ ;  /* 0x0000000204047827 */ /* 0x000fe200078e02ff */
[--C-:B------:R-:W-:Y:S02]  /*0dd0*/  SHF.R.U32.HI R11, RZ, 0x5, R0.reuse ;  /* 0x00000005ff0b7819 */ /* 0x100fe40000011600 */
[----:B--2---:R-:W-:Y:S01]  /*0de0*/  IADD3 R5, P1, P2, R6, R68, R5 ;  /* 0x0000004406057210 */ /* 0x004fe20007a3e005 */
[----:B------:R-:W-:Y:S01]  /*0df0*/  IMAD.HI R160, R160, 0x2, RZ ;  /* 0x00000002a0a07827 */ /* 0x000fe200078e02ff */
[----:B------:R-:W-:-:S03]  /*0e00*/  SHF.R.S32.HI R59, RZ, 0x6, R0 ;  /* 0x00000006ff3b7819 */ /* 0x000fc60000011400 */
[----:B------:R-:W-:Y:S01]  /*0e10*/  IMAD R6, R161, 0x2, R28 ;  /* 0x00000002a1067824 */ /* 0x000fe200078e021c */
[----:B------:R-:W-:Y:S01]  /*0e20*/  R2UR UR23, R11 ;  /* 0x000000000b1772ca */ /* 0x000fe200000e0000 */
[----:B------:R-:W-:Y:S01]  /*0e30*/  IMAD.SHL.U32 R30, R36, 0x2, RZ ;  /* 0x00000002241e7824 */ /* 0x000fe200078e00ff */
[----:B------:R-:W-:Y:S02]  /*0e40*/  IADD3.X R11, PT, PT, R4, R69, R160, P1, P2 ;  /* 0x00000045040b7210 */ /* 0x000fe40000fe44a0 */
[----:B------:R-:W-:Y:S02]  /*0e50*/  SGXT R59, R59, 0x1 ;  /* 0x000000013b3b781a */ /* 0x000fe40000000200 */
[C---:B------:R-:W-:Y:S02]  /*0e60*/  LEA R4, R161.reuse, R6, 0x1 ;  /* 0x00000006a1047211 */ /* 0x040fe400078e08ff */
[----:B------:R-:W-:Y:S02]  /*0e70*/  LOP3.LUT R59, R30, 0x90, R59, 0x78, !PT ;  /* 0x000000901e3b7812 */ /* 0x000fe400078e783b */
[-C--:B------:R-:W-:Y:S01]  /*0e80*/  LEA R174, P1, R10, R5.reuse, 0x1 ;  /* 0x000000050aae7211 */ /* 0x080fe200078208ff */
[----:B------:R-:W-:Y:S01]  /*0e90*/  IMAD R30, R161, 0x2, R4 ;  /* 0x00000002a11e7824 */ /* 0x000fe200078e0204 */
[----:B------:R-:W-:-:S02]  /*0ea0*/  LEA R168, P2, R14, R5, 0x1 ;  /* 0x000000050ea87211 */ /* 0x000fc400078408ff */
[-C--:B------:R-:W-:Y:S02]  /*0eb0*/  LEA.HI.X.SX32 R175, R10, R11.reuse, 0x1, P1 ;  /* 0x0000000b0aaf7211 */ /* 0x080fe400008f0eff */
[C---:B------:R-:W-:Y:S02]  /*0ec0*/  LEA R10, R161.reuse, R30, 0x1 ;  /* 0x0000001ea10a7211 */ /* 0x040fe400078e08ff */
[----:B------:R-:W-:Y:S02]  /*0ed0*/  LEA.HI.X.SX32 R169, R14, R11, 0x1, P2 ;  /* 0x0000000b0ea97211 */ /* 0x000fe400010f0eff */
[-C--:B------:R-:W-:Y:S01]  /*0ee0*/  LEA R166, P1, R16, R5.reuse, 0x1 ;  /* 0x0000000510a67211 */ /* 0x080fe200078208ff */
[----:B------:R-:W-:Y:S01]  /*0ef0*/  IMAD R14, R161, 0x2, R10 ;  /* 0x00000002a10e7824 */ /* 0x000fe200078e020a */
[----:B------:R-:W-:Y:S02]  /*0f00*/  LEA R164, P3, R18, R5, 0x1 ;  /* 0x0000000512a47211 */ /* 0x000fe400078608ff */
[----:B------:R-:W-:-:S02]  /*0f10*/  LEA.HI.X.SX32 R167, R16, R11, 0x1, P1 ;  /* 0x0000000b10a77211 */ /* 0x000fc400008f0eff */
[----:B------:R-:W-:Y:S02]  /*0f20*/  LEA.HI.X.SX32 R165, R18, R11, 0x1, P3 ;  /* 0x0000000b12a57211 */ /* 0x000fe400018f0eff */
[C---:B------:R-:W-:Y:S02]  /*0f30*/  LEA R156, P3, R12.reuse, R5, 0x1 ;  /* 0x000000050c9c7211 */ /* 0x040fe400078608ff */
[C---:B------:R-:W-:Y:S02]  /*0f40*/  LEA R16, R161.reuse, R14, 0x1 ;  /* 0x0000000ea1107211 */ /* 0x040fe400078e08ff */
[----:B------:R-:W-:Y:S02]  /*0f50*/  LEA.HI.X.SX32 R157, R12, R11, 0x1, P3 ;  /* 0x0000000b0c9d7211 */ /* 0x000fe400018f0eff */
[----:B------:R-:W-:Y:S01]  /*0f60*/  LEA R162, P1, R20, R5, 0x1 ;  /* 0x0000000514a27211 */ /* 0x000fe200078208ff */
[----:B------:R-:W-:-:S03]  /*0f70*/  IMAD R12, R161, 0x2, R16 ;  /* 0x00000002a10c7824 */ /* 0x000fc600078e0210 */
[----:B------:R-:W-:Y:S02]  /*0f80*/  LEA.HI.X.SX32 R163, R20, R11, 0x1, P1 ;  /* 0x0000000b14a37211 */ /* 0x000fe400008f0eff */
[C---:B------:R-:W-:Y:S02]  /*0f90*/  LEA R154, P1, R8.reuse, R5, 0x1 ;  /* 0x00000005089a7211 */ /* 0x040fe400078208ff */
[C---:B------:R-:W-:Y:S02]  /*0fa0*/  LEA R18, R161.reuse, R12, 0x1 ;  /* 0x0000000ca1127211 */ /* 0x040fe400078e08ff */
[----:B------:R-:W-:Y:S02]  /*0fb0*/  LEA.HI.X.SX32 R155, R8, R11, 0x1, P1 ;  /* 0x0000000b089b7211 */ /* 0x000fe400008f0eff */
[-C--:B------:R-:W-:Y:S01]  /*0fc0*/  LEA R158, P2, R22, R5.reuse, 0x1 ;  /* 0x00000005169e7211 */ /* 0x080fe200078408ff */
[----:B------:R-:W-:Y:S01]  /*0fd0*/  IMAD R8, R161, 0x2, R18 ;  /* 0x00000002a1087824 */ /* 0x000fe200078e0212 */
[----:B------:R-:W-:-:S02]  /*0fe0*/  LEA R150, P3, R26, R5, 0x1 ;  /* 0x000000051a967211 */ /* 0x000fc400078608ff */
[-C--:B------:R-:W-:Y:S02]  /*0ff0*/  LEA.HI.X.SX32 R159, R22, R11.reuse, 0x1, P2 ;  /* 0x0000000b169f7211 */ /* 0x080fe400010f0eff */
[----:B------:R-:W-:Y:S02]  /*1000*/  LEA.HI.X.SX32 R151, R26, R11, 0x1, P3 ;  /* 0x0000000b1a977211 */ /* 0x000fe400018f0eff */
[-C--:B------:R-:W-:Y:S02]  /*1010*/  LEA R152, P2, R24, R5.reuse, 0x1 ;  /* 0x0000000518987211 */ /* 0x080fe400078408ff */
[----:B------:R-:W-:Y:S02]  /*1020*/  LEA R144, P3, R4, R5, 0x1 ;  /* 0x0000000504907211 */ /* 0x000fe400078608ff */
[----:B------:R-:W-:Y:S02]  /*1030*/  LEA R20, R161, R8, 0x1 ;  /* 0x00000008a1147211 */ /* 0x000fe400078e08ff */
[----:B------:R-:W-:-:S02]  /*1040*/  LEA.HI.X.SX32 R153, R24, R11, 0x1, P2 ;  /* 0x0000000b18997211 */ /* 0x000fc400010f0eff */
[----:B------:R-:W-:Y:S01]  /*1050*/  LEA.HI.X.SX32 R145, R4, R11, 0x1, P3 ;  /* 0x0000000b04917211 */ /* 0x000fe200018f0eff */
[----:B------:R-:W-:Y:S01]  /*1060*/  IMAD R4, R161, 0x2, R20 ;  /* 0x00000002a1047824 */ /* 0x000fe200078e0214 */
[----:B------:R-:W-:-:S04]  /*1070*/  LEA R146, P2, R6, R5, 0x1 ;  /* 0x0000000506927211 */ /* 0x000fc800078408ff */
        /* <DEDUP_REMOVED lines=15> */
[-C--:B------:R-:W-:Y:S02]  /*1170*/  LEA R134, P1, R16, R5.reuse, 0x1 ;  /* 0x0000000510867211 */ /* 0x080fe400078208ff */
[----:B------:R-:W-:Y:S02]  /*1180*/  LEA R130, P3, R18, R5, 0x1 ;  /* 0x0000000512827211 */ /* 0x000fe400078608ff */
[-C--:B------:R-:W-:Y:S02]  /*1190*/  LEA.HI.X.SX32 R135, R16, R11.reuse, 0x1, P1 ;  /* 0x0000000b10877211 */ /* 0x080fe400008f0eff */
[----:B------:R-:W-:Y:S02]  /*11a0*/  LEA.HI.X.SX32 R131, R18, R11, 0x1, P3 ;  /* 0x0000000b12837211 */ /* 0x000fe400018f0eff */
[----:B------:R-:W-:-:S02]  /*11b0*/  LEA R124, P3, R4, R5, 0x1 ;  /* 0x00000005047c7211 */ /* 0x000fc400078608ff */
[C---:B------:R-:W-:Y:S02]  /*11c0*/  LEA R16, R161.reuse, R12, 0x1 ;  /* 0x0000000ca1107211 */ /* 0x040fe400078e08ff */
[----:B------:R-:W-:Y:S02]  /*11d0*/  LEA.HI.X.SX32 R125, R4, R11, 0x1, P3 ;  /* 0x0000000b047d7211 */ /* 0x000fe400018f0eff */
[-C--:B------:R-:W-:Y:S01]  /*11e0*/  LEA R128, P1, R8, R5.reuse, 0x1 ;  /* 0x0000000508807211 */ /* 0x080fe200078208ff */
[----:B------:R-:W-:Y:S01]  /*11f0*/  IMAD R4, R161, 0x2, R16 ;  /* 0x00000002a1047824 */ /* 0x000fe200078e0210 */
[----:B------:R-:W-:Y:S02]  /*1200*/  LEA R126, P2, R20, R5, 0x1 ;  /* 0x00000005147e7211 */ /* 0x000fe400078408ff */
[----:B------:R-:W-:Y:S02]  /*1210*/  LEA.HI.X.SX32 R129, R8, R11, 0x1, P1 ;  /* 0x0000000b08817211 */ /* 0x000fe400008f0eff */
[----:B------:R-:W-:-:S02]  /*1220*/  LEA R122, P1, R6, R5, 0x1 ;  /* 0x00000005067a7211 */ /* 0x000fc400078208ff */
[C---:B------:R-:W-:Y:S02]  /*1230*/  LEA R8, R161.reuse, R4, 0x1 ;  /* 0x00000004a1087211 */ /* 0x040fe400078e08ff */
[-C--:B------:R-:W-:Y:S02]  /*1240*/  LEA.HI.X.SX32 R127, R20, R11.reuse, 0x1, P2 ;  /* 0x0000000b147f7211 */ /* 0x080fe400010f0eff */
[----:B------:R-:W-:Y:S01]  /*1250*/  LEA.HI.X.SX32 R123, R6, R11, 0x1, P1 ;  /* 0x0000000b067b7211 */ /* 0x000fe200008f0eff */
[----:B------:R-:W-:Y:S01]  /*1260*/  IMAD R6, R161, 0x2, R8 ;  /* 0x00000002a1067824 */ /* 0x000fe200078e0208 */
[-C--:B------:R-:W-:Y:S02]  /*1270*/  LEA R120, P2, R10, R5.reuse, 0x1 ;  /* 0x000000050a787211 */ /* 0x080fe400078408ff */
[----:B------:R-:W-:Y:S02]  /*1280*/  LEA R118, P3, R14, R5, 0x1 ;  /* 0x000000050e767211 */ /* 0x000fe400078608ff */
[----:B------:R-:W-:-:S02]  /*1290*/  LEA.HI.X.SX32 R121, R10, R11, 0x1, P2 ;  /* 0x0000000b0a797211 */ /* 0x000fc400010f0eff */
        /* <DEDUP_REMOVED lines=10> */
[-C--:B------:R-:W-:Y:S02]  /*1340*/  LEA R108, P2, R6, R5.reuse, 0x1 ;  /* 0x00000005066c7211 */ /* 0x080fe400078408ff */
[-C--:B------:R-:W-:Y:S02]  /*1350*/  LEA R106, P3, R10, R5.reuse, 0x1 ;  /* 0x000000050a6a7211 */ /* 0x080fe400078608ff */
[----:B------:R-:W-:-:S02]  /*1360*/  LEA R104, P4, R4, R5, 0x1 ;  /* 0x0000000504687211 */ /* 0x000fc400078808ff */
[----:B---3--:R-:W-:Y:S02]  /*1370*/  R2UR UR11, R45 ;  /* 0x000000002d0b72ca */ /* 0x008fe400000e0000 */
[-C--:B------:R-:W-:Y:S02]  /*1380*/  LEA.HI.X.SX32 R111, R8, R11.reuse, 0x1, P1 ;  /* 0x0000000b086f7211 */ /* 0x080fe400008f0eff */
[-C--:B------:R-:W-:Y:S02]  /*1390*/  LEA.HI.X.SX32 R109, R6, R11.reuse, 0x1, P2 ;  /* 0x0000000b066d7211 */ /* 0x080fe400010f0eff */
[-C--:B------:R-:W-:Y:S02]  /*13a0*/  LEA.HI.X.SX32 R107, R10, R11.reuse, 0x1, P3 ;  /* 0x0000000b0a6b7211 */ /* 0x080fe400018f0eff */
[----:B------:R-:W-:Y:S01]  /*13b0*/  LEA.HI.X.SX32 R105, R4, R11, 0x1, P4 ;  /* 0x0000000b04697211 */ /* 0x000fe200020f0eff */
[----:B------:R-:W-:Y:S06]  /*13c0*/  @P0 BRA `(.L_x_5) ;  /* 0x0000000000180947 */ /* 0x000fec0003800000 */
[----:B------:R-:W-:Y:S01]  /*13d0*/  ELECT P1, URZ, PT ;  /* 0x0000000000ff782f */ /* 0x000fe20003820000 */
[----:B------:R-:W-:Y:S01]  /*13e0*/  HFMA2 R4, -RZ, RZ, 0, 5.9604644775390625e-08 ;  /* 0x00000001ff047431 */ /* 0x000fe200000001ff */
[----:B------:R-:W-:Y:S01]  /*13f0*/  UMOV UR4, 0x40 ;  /* 0x0000004000047882 */ /* 0x000fe20000000000 */
[----:B------:R-:W-:Y:S01]  /*1400*/  UVIRTCOUNT.DEALLOC.SMPOOL 0x80 ;  /* 0x000000800000784c */ /* 0x000fe20000000000 */
[----:B------:R-:W-:-:S09]  /*1410*/  ULEA UR4, UR6, UR4, 0x18 ;  /* 0x0000000406047291 */ /* 0x000fd2000f8ec0ff */
[----:B------:R0:W-:Y:S03]  /*1420*/  @P1 STS.U8 [UR4], R4 ;  /* 0x00000004ff001988 */ /* 0x0001e60008000004 */
.L_x_5:
[----:B------:R-:W-:Y:S01]  /*1430*/  USHF.L.U32 UR4, UR23, 0x15, URZ ;  /* 0x0000001517047899 */ /* 0x000fe200080006ff */
[C---:B------:R-:W-:Y:S01]  /*1440*/  LOP3.LUT R58, R59.reuse, 0x20, RZ, 0x3c, !PT ;  /* 0x000000203b3a7812 */ /* 0x040fe200078e3cff */
[----:B-----5:R1:W-:Y:S01]  /*1450*/  STS.U16 [R59+UR10+0x1800], R56 ;  /* 0x001800383b007988 */ /* 0x0203e2000800040a */
[C---:B------:R-:W-:Y:S01]  /*1460*/  LOP3.LUT R57, R59.reuse, 0x40, RZ, 0x3c, !PT ;  /* 0x000000403b397812 */ /* 0x040fe200078e3cff */
[----:B------:R-:W-:Y:S01]  /*1470*/  ULOP3.LUT UR4, UR4, 0x600000, URZ, 0xc0, !UPT ;  /* 0x0060000004047892 */ /* 0x000fe2000f8ec0ff */
[----:B------:R-:W-:Y:S01]  /*1480*/  LOP3.LUT P1, RZ, R0, 0x7f, RZ, 0xc0, !PT ;  /* 0x0000007f00ff7812 */ /* 0x000fe2000782c0ff */
[----:B------:R2:W-:Y:S01]  /*1490*/  STS.U16 [R59+UR10], R32 ;  /* 0x000000203b007988 */ /* 0x0005e2000800040a */
[----:B------:R-:W-:Y:S01]  /*14a0*/  UMOV UR5, 0x1 ;  /* 0x0000000100057882 */ /* 0x000fe20000000000 */
[----:B------:R-:W-:Y:S01]  /*14b0*/  UIADD3 UR14, UPT, UPT, UR11, UR4, URZ ;  /* 0x000000040b0e7290 */ /* 0x000fe2000fffe0ff */
[----:B0-----:R-:W-:Y:S01]  /*14c0*/  PRMT R4, RZ, 0x7610, R4 ;  /* 0x00007610ff047816 */ /* 0x001fe20000000004 */
[----:B------:R-:W-:Y:S01]  /*14d0*/  STS.U16 [R59+UR10+0x400], R38 ;  /* 0x000400263b007988 */ /* 0x000fe2000800040a */
[----:B------:R-:W-:Y:S01]  /*14e0*/  UIADD3 UR13, UPT, UPT, UR10, 0x8000, URZ ;  /* 0x000080000a0d7890 */ /* 0x000fe2000fffe0ff */
[----:B-1----:R-:W-:Y:S01]  /*14f0*/  LOP3.LUT R56, R59, 0x60, RZ, 0x3c, !PT ;  /* 0x000000603b387812 */ /* 0x002fe200078e3cff */
[----:B------:R-:W0:Y:S01]  /*1500*/  LDCU UR15, c[0x0][0x3f0] ;  /* 0x00007e00ff0f77ac */ /* 0x000e220008000800 */
[----:B------:R-:W-:Y:S01]  /*1510*/  STS.U16 [R59+UR10+0x800], R42 ;  /* 0x0008002a3b007988 */ /* 0x000fe2000800040a */
[----:B------:R-:W-:-:S02]  /*1520*/  PRMT R8, RZ, 0x7610, R8 ;  /* 0x00007610ff087816 */ /* 0x000fc40000000008 */
[----:B------:R-:W-:Y:S01]  /*1530*/  PRMT R12, RZ, 0x7610, R12 ;  /* 0x00007610ff0c7816 */ /* 0x000fe2000000000c */
[----:B------:R-:W-:Y:S01]  /*1540*/  STS.U16 [R59+UR10+0xc00], R46 ;  /* 0x000c002e3b007988 */ /* 0x000fe2000800040a */
[----:B------:R-:W-:Y:S01]  /*1550*/  VOTEU.ALL UP0, P1 ;  /* 0x0000000000ff7886 */ /* 0x000fe20000800000 */
[----:B------:R-:W-:Y:S01]  /*1560*/  VOTEU.ALL UP1, P1 ;  /* 0x0000000000ff7886 */ /* 0x000fe20000820000 */
[----:B------:R-:W-:Y:S01]  /*1570*/  PRMT R16, RZ, 0x7610, R16 ;  /* 0x00007610ff107816 */ /* 0x000fe20000000010 */
[----:B------:R-:W-:Y:S01]  /*1580*/  STS.U16 [R59+UR10+0x1000], R50 ;  /* 0x001000323b007988 */ /* 0x000fe2000800040a */
[----:B------:R-:W-:Y:S01]  /*1590*/  PRMT R20, RZ, 0x7610, R20 ;  /* 0x00007610ff147816 */ /* 0x000fe20000000014 */
[----:B------:R-:W-:-:S04]  /*15a0*/  @!UP0 UIADD3 UR8, UPT, UPT, -UR5, 0x100000, URZ ;  /* 0x0010000005088890 */ /* 0x000fc8000fffe1ff */
[----:B------:R-:W-:Y:S02]  /*15b0*/  @!UP0 USHF.L.U32 UR9, UR8, 0xb, URZ ;  /* 0x0000000b08098899 */ /* 0x000fe400080006ff */
[----:B------:R-:W-:Y:S01]  /*15c0*/  @!UP0 USHF.L.U32 UR8, UR8, 0x1, URZ ;  /* 0x0000000108088899 */ /* 0x000fe200080006ff */
[----:B------:R1:W-:Y:S01]  /*15d0*/  STS.U16 [R59+UR10+0x1400], R54 ;  /* 0x001400363b007988 */ /* 0x0003e2000800040a */
[----:B------:R-:W-:Y:S02]  /*15e0*/  PRMT R24, RZ, 0x7610, R24 ;  /* 0x00007610ff187816 */ /* 0x000fe40000000018 */
[----:B------:R-:W-:Y:S01]  /*15f0*/  PRMT R28, RZ, 0x7610, R28 ;  /* 0x00007610ff1c7816 */ /* 0x000fe2000000001c */
[----:B------:R-:W-:Y:S01]  /*1600*/  STS.U16 [R59+UR10+0x1c00], R64 ;  /* 0x001c00403b007988 */ /* 0x000fe2000800040a */
[----:B0-----:R-:W-:Y:S02]  /*1610*/  ISETP.LT.AND P2, PT, RZ, UR15, PT ;  /* 0x0000000fff007c0c */ /* 0x001fe4000bf41270 */
[----:B--2---:R-:W-:Y:S01]  /*1620*/  PRMT R32, RZ, 0x7610, R32 ;  /* 0x00007610ff207816 */ /* 0x004fe20000000020 */
[----:B------:R0:W-:Y:S01]  /*1630*/  STS.U16 [R58+UR10+0x100], R19 ;  /* 0x000100133a007988 */ /* 0x0001e2000800040a */
[----:B------:R-:W-:Y:S01]  /*1640*/  PRMT R5, RZ, 0x7610, R5 ;  /* 0x00007610ff057816 */ /* 0x000fe20000000005 */
[----:B-1----:R-:W1:Y:S01]  /*1650*/  LDC.64 R54, c[0x0][0x390] ;  /* 0x0000e400ff367b82 */ /* 0x002e620000000a00 */
[----:B------:R-:W-:Y:S01]  /*1660*/  PRMT R13, RZ, 0x7610, R13 ;  /* 0x00007610ff0d7816 */ /* 0x000fe2000000000d */
[----:B------:R2:W-:Y:S01]  /*1670*/  STS.U16 [R58+UR10+0x500], R23 ;  /* 0x000500173a007988 */ /* 0x0005e2000800040a */
[----:B------:R-:W-:-:S02]  /*1680*/  PRMT R17, RZ, 0x7610, R17 ;  /* 0x00007610ff117816 */ /* 0x000fc40000000011 */
[----:B------:R-:W-:Y:S01]  /*1690*/  PRMT R6, RZ, 0x7610, R6 ;  /* 0x00007610ff067816 */ /* 0x000fe20000000006 */
[----:B------:R3:W-:Y:S01]  /*16a0*/  STS.U16 [R58+UR10+0x900], R27 ;  /* 0x0009001b3a007988 */ /* 0x0007e2000800040a */
[----:B------:R-:W-:Y:S02]  /*16b0*/  PRMT R10, RZ, 0x7610, R10 ;  /* 0x00007610ff0a7816 */ /* 0x000fe4000000000a */
[----:B------:R-:W-:Y:S01]  /*16c0*/  PRMT R14, RZ, 0x7610, R14 ;  /* 0x00007610ff0e7816 */ /* 0x000fe2000000000e */
[----:B------:R4:W-:Y:S01]  /*16d0*/  STS.U16 [R58+UR10+0xd00], R31 ;  /* 0x000d001f3a007988 */ /* 0x0009e2000800040a */
[----:B------:R-:W-:Y:S02]  /*16e0*/  PRMT R18, RZ, 0x7610, R18 ;  /* 0x00007610ff127816 */ /* 0x000fe40000000012 */
[----:B------:R-:W-:Y:S01]  /*16f0*/  PRMT R22, RZ, 0x7610, R22 ;  /* 0x00007610ff167816 */ /* 0x000fe20000000016 */
[----:B------:R3:W-:Y:S01]  /*1700*/  STS.U16 [R58+UR10+0x1100], R35 ;  /* 0x001100233a007988 */ /* 0x0007e2000800040a */
[----:B------:R-:W-:-:S02]  /*1710*/  PRMT R26, RZ, 0x7610, R26 ;  /* 0x00007610ff1a7816 */ /* 0x000fc4000000001a */
[----:B------:R-:W-:Y:S01]  /*1720*/  PRMT R30, RZ, 0x7610, R30 ;  /* 0x00007610ff1e7816 */ /* 0x000fe2000000001e */
[----:B------:R-:W-:Y:S01]  /*1730*/  STS.U16 [R58+UR10+0x1500], R39 ;  /* 0x001500273a007988 */ /* 0x000fe2000800040a */
[----:B------:R-:W-:Y:S02]  /*1740*/  PRMT R11, RZ, 0x7610, R11 ;  /* 0x00007610ff0b7816 */ /* 0x000fe4000000000b */
[----:B0-----:R-:W-:Y:S01]  /*1750*/  PRMT R19, RZ, 0x7610, R19 ;  /* 0x00007610ff137816 */ /* 0x001fe20000000013 */
[----:B------:R-:W-:Y:S01]  /*1760*/  STS.U16 [R58+UR10+0x1900], R43 ;  /* 0x0019002b3a007988 */ /* 0x000fe2000800040a */
[----:B--2---:R-:W-:Y:S02]  /*1770*/  PRMT R23, RZ, 0x7610, R23 ;  /* 0x00007610ff177816 */ /* 0x004fe40000000017 */
[----:B---3--:R-:W-:Y:S01]  /*1780*/  PRMT R27, RZ, 0x7610, R27 ;  /* 0x00007610ff1b7816 */ /* 0x008fe2000000001b */
[----:B------:R0:W-:Y:S01]  /*1790*/  STS.U16 [R58+UR10+0x1d00], R7 ;  /* 0x001d00073a007988 */ /* 0x0001e2000800040a */
[----:B----4-:R-:W-:-:S02]  /*17a0*/  PRMT R31, RZ, 0x7610, R31 ;  /* 0x00007610ff1f7816 */ /* 0x010fc4000000001f */
[----:B------:R-:W-:Y:S01]  /*17b0*/  PRMT R35, RZ, 0x7610, R35 ;  /* 0x00007610ff237816 */ /* 0x000fe20000000023 */
[----:B------:R2:W-:Y:S04]  /*17c0*/  STS.U16 [R57+UR10+0x200], R34 ;  /* 0x0002002239007988 */ /* 0x0005e8000800040a */
[----:B------:R-:W-:Y:S01]  /*17d0*/  STS.U16 [R57+UR10+0x600], R40 ;  /* 0x0006002839007988 */ /* 0x000fe2000800040a */
[----:B0-----:R-:W-:-:S03]  /*17e0*/  PRMT R7, RZ, 0x7610, R7 ;  /* 0x00007610ff077816 */ /* 0x001fc60000000007 */
[----:B------:R-:W-:Y:S01]  /*17f0*/  STS.U16 [R57+UR10+0xa00], R44 ;  /* 0x000a002c39007988 */ /* 0x000fe2000800040a */
[----:B--2---:R-:W-:-:S03]  /*1800*/  PRMT R34, RZ, 0x7610, R34 ;  /* 0x00007610ff227816 */ /* 0x004fc60000000022 */
[----:B------:R-:W-:Y:S04]  /*1810*/  STS.U16 [R57+UR10+0xe00], R48 ;  /* 0x000e003039007988 */ /* 0x000fe8000800040a */
[----:B------:R0:W-:Y:S04]  /*1820*/  STS.U16 [R57+UR10+0x1200], R52 ;  /* 0x0012003439007988 */ /* 0x0001e8000800040a */
[----:B------:R-:W-:Y:S04]  /*1830*/  STS.U16 [R57+UR10+0x1600], R60 ;  /* 0x0016003c39007988 */ /* 0x000fe8000800040a */
[----:B------:R-:W-:Y:S01]  /*1840*/  STS.U16 [R57+UR10+0x1a00], R62 ;  /* 0x001a003e39007988 */ /* 0x000fe2000800040a */
[----:B0-----:R-:W0:Y:S03]  /*1850*/  LDC R52, c[0x0][0x3d8] ;  /* 0x0000f600ff347b82 */ /* 0x001e260000000800 */
[----:B------:R-:W-:Y:S04]  /*1860*/  STS.U16 [R57+UR10+0x1e00], R66 ;  /* 0x001e004239007988 */ /* 0x000fe8000800040a */
[----:B------:R2:W-:Y:S04]  /*1870*/  STS.U16 [R56+UR10+0x300], R21 ;  /* 0x0003001538007988 */ /* 0x0005e8000800040a */
[----:B------:R3:W-:Y:S04]  /*1880*/  STS.U16 [R56+UR10+0x700], R25 ;  /* 0x0007001938007988 */ /* 0x0007e8000800040a */
[----:B------:R4:W-:Y:S01]  /*1890*/  STS.U16 [R56+UR10+0xb00], R29 ;  /* 0x000b001d38007988 */ /* 0x0009e2000800040a */
[----:B--2---:R-:W-:-:S03]  /*18a0*/  PRMT R21, RZ, 0x7610, R21 ;  /* 0x00007610ff157816 */ /* 0x004fc60000000015 */
[----:B------:R2:W-:Y:S01]  /*18b0*/  STS.U16 [R56+UR10+0xf00], R33 ;  /* 0x000f002138007988 */ /* 0x0005e2000800040a */
[----:B---3--:R-:W-:-:S03]  /*18c0*/  PRMT R25, RZ, 0x7610, R25 ;  /* 0x00007610ff197816 */ /* 0x008fc60000000019 */
[----:B------:R-:W-:Y:S01]  /*18d0*/  STS.U16 [R56+UR10+0x1300], R37 ;  /* 0x0013002538007988 */ /* 0x000fe2000800040a */
[----:B----4-:R-:W-:-:S03]  /*18e0*/  PRMT R29, RZ, 0x7610, R29 ;  /* 0x00007610ff1d7816 */ /* 0x010fc6000000001d */
[----:B------:R-:W-:Y:S01]  /*18f0*/  STS.U16 [R56+UR10+0x1700], R41 ;  /* 0x0017002938007988 */ /* 0x000fe2000800040a */
[----:B--2---:R-:W-:-:S03]  /*1900*/  PRMT R33, RZ, 0x7610, R33 ;  /* 0x00007610ff217816 */ /* 0x004fc60000000021 */
[----:B------:R2:W-:Y:S04]  /*1910*/  STS.U16 [R56+UR10+0x1b00], R15 ;  /* 0x001b000f38007988 */ /* 0x0005e8000800040a */
[----:B------:R3:W-:Y:S01]  /*1920*/  STS.U16 [R56+UR10+0x1f00], R9 ;  /* 0x001f000938007988 */ /* 0x0007e2000800040a */
[----:B------:R-:W-:Y:S01]  /*1930*/  STTM.16dp32bit_t0_t15.x32 tmem[UR14], RZ ;  /* 0x000000ff000079ed */ /* 0x000fe20008a8000e */
[----:B------:R-:W-:Y:S01]  /*1940*/  STTM.16dp32bit_t16_t31.x32 tmem[UR14+0x20], RZ ;  /* 0x000020ff000079ed */ /* 0x000fe20008aa000e */
[----:B------:R-:W4:Y:S02]  /*1950*/  FENCE.VIEW.ASYNC.T ;  /* 0x00000000000073c6 */ /* 0x000f240000000200 */
[----:B----4-:R-:W-:Y:S01]  /*1960*/  BAR.SYNC.DEFER_BLOCKING 0x0 ;  /* 0x0000000000007b1d */ /* 0x010fe20000010000 */
[----:B--2---:R-:W-:-:S02]  /*1970*/  PRMT R15, RZ, 0x7610, R15 ;  /* 0x00007610ff0f7816 */ /* 0x004fc4000000000f */
[----:B---3--:R-:W-:-:S03]  /*1980*/  PRMT R9, RZ, 0x7610, R9 ;  /* 0x00007610ff097816 */ /* 0x008fc60000000009 */
[----:B------:R-:W2:Y:S02]  /*1990*/  FENCE.VIEW.ASYNC.S ;  /* 0x00000000000073c6 */ /* 0x000ea40000000000 */
[----:B--2---:R2:W3:Y:S02]  /*19a0*/  @!UP1 SYNCS.EXCH.64 URZ, [UR13], UR8 ;  /* 0x000000080dff95b2 */ /* 0x0044e40008000100 */
[----:B---3--:R-:W-:Y:S06]  /*19b0*/  BAR.SYNC.DEFER_BLOCKING 0x0 ;  /* 0x0000000000007b1d */ /* 0x008fec0000010000 */
[----:B------:R-:W3:Y:S04]  /*19c0*/  @P2 LDG.E.U16 R4, desc[UR28][R174.64] ;  /* 0x0000001cae042981 */ /* 0x000ee8000c1e1500 */
[----:B------:R-:W4:Y:S04]  /*19d0*/  @P2 LDG.E.U16 R8, desc[UR28][R162.64] ;  /* 0x0000001ca2082981 */ /* 0x000f28000c1e1500 */
        /* <DEDUP_REMOVED lines=29> */
[----:B------:R-:W4:Y:S01]  /*1bb0*/  @P2 LDG.E.U16 R35, desc[UR28][R104.64] ;  /* 0x0000001c68232981 */ /* 0x000f22000c1e1500 */
[----:B--2---:R-:W-:-:S04]  /*1bc0*/  @!UP0 UIADD3 UR8, UPT, UPT, -UR5, 0x100000, URZ ;  /* 0x0010000005088890 */ /* 0x004fc8000fffe1ff */
[----:B------:R-:W-:Y:S02]  /*1bd0*/  @!UP0 USHF.L.U32 UR9, UR8, 0xb, URZ ;  /* 0x0000000b08098899 */ /* 0x000fe400080006ff */
[----:B------:R-:W-:Y:S01]  /*1be0*/  @!UP0 USHF.L.U32 UR8, UR8, 0x1, URZ ;  /* 0x0000000108088899 */ /* 0x000fe200080006ff */
[----:B------:R-:W-:Y:S01]  /*1bf0*/  VOTEU.ALL UP1, P1 ;  /* 0x0000000000ff7886 */ /* 0x000fe20000820000 */
[----:B------:R-:W-:-:S04]  /*1c00*/  @!UP0 UIADD3 UR4, UPT, UPT, -UR5, 0x100000, URZ ;  /* 0x0010000005048890 */ /* 0x000fc8000fffe1ff */
[----:B------:R-:W-:Y:S02]  /*1c10*/  @!UP0 USHF.L.U32 UR5, UR4, 0xb, URZ ;  /* 0x0000000b04058899 */ /* 0x000fe400080006ff */
[----:B------:R-:W-:Y:S02]  /*1c20*/  @!UP0 USHF.L.U32 UR4, UR4, 0x1, URZ ;  /* 0x0000000104048899 */ /* 0x000fe400080006ff */
[----:B------:R-:W-:Y:S01]  /*1c30*/  UIADD3 UR6, UPT, UPT, UR10, 0x4000, URZ ;  /* 0x000040000a067890 */ /* 0x000fe2000fffe0ff */
[----:B------:R-:W-:Y:S01]  /*1c40*/  ISETP.EQ.U32.AND P3, PT, RZ, UR23, P2 ;  /* 0x00000017ff007c0c */ /* 0x000fe20009762070 */
[----:B------:R-:W-:Y:S01]  /*1c50*/  UIADD3 UR12, UPT, UPT, UR11, 0x100000, URZ ;  /* 0x001000000b0c7890 */ /* 0x000fe2000fffe0ff */
[----:B0-----:R-:W-:Y:S01]  /*1c60*/  IMAD R38, R2, R52, RZ ;  /* 0x0000003402267224 */ /* 0x001fe200078e02ff */
[----:B------:R0:W2:Y:S01]  /*1c70*/  @!UP1 SYNCS.EXCH.64 URZ, [UR10+0x8008], UR8 ;  /* 0x008008080aff95b2 */ /* 0x0000a20008000100 */
[----:B------:R-:W-:Y:S01]  /*1c80*/  VOTEU.ALL UP1, P1 ;  /* 0x0000000000ff7886 */ /* 0x000fe20000820000 */
[----:B0-----:R-:W0:Y:S01]  /*1c90*/  LDCU.64 UR8, c[0x0][0x3d0] ;  /* 0x00007a00ff0877ac */ /* 0x001e220008000a00 */
[----:B---3--:R3:W-:Y:S04]  /*1ca0*/  STS.U16 [R59+UR10+0x2000], R4 ;  /* 0x002000043b007988 */ /* 0x0087e8000800040a */
[----:B----4-:R3:W-:Y:S04]  /*1cb0*/  STS.U16 [R59+UR10+0x2400], R8 ;  /* 0x002400083b007988 */ /* 0x0107e8000800040a */
[----:B------:R3:W-:Y:S04]  /*1cc0*/  STS.U16 [R59+UR10+0x2800], R12 ;  /* 0x0028000c3b007988 */ /* 0x0007e8000800040a */
        /* <DEDUP_REMOVED lines=28> */
[----:B------:R3:W-:Y:S01]  /*1e90*/  STS.U16 [R56+UR10+0x3f00], R35 ;  /* 0x003f002338007988 */ /* 0x0007e2000800040a */
[----:B--2---:R2:W-:Y:S06]  /*1ea0*/  MEMBAR.ALL.CTA ;  /* 0x0000000000007992 */ /* 0x0045ec0000008000 */
[----:B--2---:R-:W-:Y:S04]  /*1eb0*/  FENCE.VIEW.ASYNC.S ;  /* 0x00000000000073c6 */ /* 0x004fe80000000000 */
[----:B------:R-:W2:Y:S02]  /*1ec0*/  FENCE.VIEW.ASYNC.S ;  /* 0x00000000000073c6 */ /* 0x000ea40000000000 */
[----:B--2---:R3:W2:Y:S02]  /*1ed0*/  @!UP1 SYNCS.EXCH.64 URZ, [UR10+0x4000], UR4 ;  /* 0x004000040aff95b2 */ /* 0x0046a40008000100 */
[----:B--2---:R-:W-:Y:S06]  /*1ee0*/  BAR.SYNC.DEFER_BLOCKING 0x0 ;  /* 0x0000000000007b1d */ /* 0x004fec0000010000 */
[----:B01-3--:R-:W-:Y:S05]  /*1ef0*/  @!P3 BRA `(.L_x_6) ;  /* 0x000000000084b947 */ /* 0x00bfea0003800000 */
[----:B------:R-:W-:Y:S02]  /*1f00*/  UIADD3 UR4, UPT, UPT, UR10, 0x2000, URZ ;  /* 0x000020000a047890 */ /* 0x000fe4000fffe0ff */
[----:B------:R-:W-:Y:S02]  /*1f10*/  USHF.R.U32.HI UR16, URZ, 0x4, UR10 ;  /* 0x00000004ff107899 */ /* 0x000fe4000801160a */
[----:B------:R-:W-:Y:S02]  /*1f20*/  USHF.R.U32.HI UR4, URZ, 0x4, UR4 ;  /* 0x00000004ff047899 */ /* 0x000fe40008011604 */
[----:B------:R-:W-:Y:S02]  /*1f30*/  USGXT.U32 UR16, UR16, 0xe ;  /* 0x0000000e1010789a */ /* 0x000fe40008000000 */
[----:B------:R-:W-:Y:S02]  /*1f40*/  USGXT.U32 UR18, UR4, 0xe ;  /* 0x0000000e0412789a */ /* 0x000fe40008000000 */
[----:B------:R-:W-:-:S02]  /*1f50*/  UIADD3 UR34, UP1, UPT, UR16, 0x80, URZ ;  /* 0x0000008010227890 */ /* 0x000fc4000ff3e0ff */
[----:B------:R-:W-:Y:S01]  /*1f60*/  UIADD3 UR32, UP2, UPT, UR18, 0x2, URZ ;  /* 0x0000000212207890 */ /* 0x000fe2000ff5e0ff */
[----:B------:R-:W-:Y:S01]  /*1f70*/  UMOV UR4, URZ ;  /* 0x000000ff00047c82 */ /* 0x000fe20008000000 */
[----:B------:R-:W-:Y:S01]  /*1f80*/  UMOV UR36, 0x0 ;  /* 0x0000000000247882 */ /* 0x000fe20000000000 */
[----:B------:R-:W-:Y:S02]  /*1f90*/  UIADD3.X UR35, UPT, UPT, UR4, 0x40004040, URZ, UP1, !UPT ;  /* 0x4000404004237890 */ /* 0x000fe40008ffe4ff */
[----:B------:R-:W-:Y:S02]  /*1fa0*/  UIADD3.X UR33, UPT, UPT, UR4, 0x40004040, URZ, UP2, !UPT ;  /* 0x4000404004217890 */ /* 0x000fe400097fe4ff */
[----:B------:R-:W-:Y:S02]  /*1fb0*/  UIADD3.64 UR20, UPT, UPT, UR34, 0x80, URZ ;  /* 0x0000008022147897 */ /* 0x000fe4000fffe0ff */
[----:B------:R-:W-:Y:S02]  /*1fc0*/  UIADD3.64 UR24, UPT, UPT, UR32, 0x2, URZ ;  /* 0x0000000220187897 */ /* 0x000fe4000fffe0ff */
[----:B------:R-:W-:-:S02]  /*1fd0*/  UIADD3.64 UR26, UPT, UPT, UR34, 0x100, URZ ;  /* 0x00000100221a7897 */ /* 0x000fc4000fffe0ff */
[----:B------:R-:W-:Y:S01]  /*1fe0*/  UIADD3.64 UR30, UPT, UPT, UR32, 0x4, URZ ;  /* 0x00000004201e7897 */ /* 0x000fe2000fffe0ff */
[----:B------:R-:W-:Y:S01]  /*1ff0*/  UMOV UR37, 0x4108490 ;  /* 0x0410849000257882 */ /* 0x000fe20000000000 */
[----:B------:R-:W-:Y:S01]  /*2000*/  UMOV UR17, 0x40004040 ;  /* 0x4000404000117882 */ /* 0x000fe20000000000 */
[----:B------:R-:W-:Y:S01]  /*2010*/  UMOV UR19, 0x40004040 ;  /* 0x4000404000137882 */ /* 0x000fe20000000000 */
[----:B------:R-:W-:Y:S01]  /*2020*/  UMOV UR38, 0x0 ;  /* 0x0000000000267882 */ /* 0x000fe20000000000 */
[----:B------:R-:W-:Y:S01]  /*2030*/  UMOV UR39, 0x4108490 ;  /* 0x0410849000277882 */ /* 0x000fe20000000000 */
[----:B------:R-:W-:Y:S01]  /*2040*/  UMOV UR40, 0x0 ;  /* 0x0000000000287882 */ /* 0x000fe20000000000 */
[----:B------:R-:W-:Y:S01]  /*2050*/  UMOV UR41, 0x4108490 ;  /* 0x0410849000297882 */ /* 0x000fe20000000000 */
[----:B------:R-:W-:Y:S01]  /*2060*/  UMOV UR4, UR6 ;  /* 0x0000000600047c82 */ /* 0x000fe20008000000 */
[----:B------:R-:W-:Y:S01]  /*2070*/  UMOV UR5, URZ ;  /* 0x000000ff00057c82 */ /* 0x000fe20008000000 */
[----:B------:R0:W-:Y:S01]  /*2080*/  UTCHMMA gdesc[UR16], gdesc[UR18], tmem[UR12], tmem[UR36], idesc[UR37], !UPT ;  /* 0x00ff2412100075ea */ /* 0x0001e2000f80000c */
[----:B------:R-:W-:Y:S01]  /*2090*/  UMOV UR42, 0x0 ;  /* 0x00000000002a7882 */ /* 0x000fe20000000000 */
[----:B------:R-:W-:Y:S01]  /*20a0*/  UMOV UR43, 0x4108490 ;  /* 0x04108490002b7882 */ /* 0x000fe20000000000 */
[----:B------:R0:W-:Y:S01]  /*20b0*/  UTCHMMA gdesc[UR34], gdesc[UR32], tmem[UR12], tmem[UR38], idesc[UR39], UPT ;  /* 0x00ff2620220075ea */ /* 0x0001e2000b80000c */
[----:B------:R-:W-:Y:S01]  /*20c0*/  UMOV UR4, UR4 ;  /* 0x0000000400047c82 */ /* 0x000fe20008000000 */
[----:B------:R0:W-:Y:S01]  /*20d0*/  UTCHMMA gdesc[UR20], gdesc[UR24], tmem[UR12], tmem[UR40], idesc[UR41], UPT ;  /* 0x00ff2818140075ea */ /* 0x0001e2000b80000c */
[----:B------:R0:W-:Y:S01]  /*20e0*/  UTCHMMA gdesc[UR26], gdesc[UR30], tmem[UR12], tmem[UR42], idesc[UR43], UPT ;  /* 0x00ff2a1e1a0075ea */ /* 0x0001e2000b80000c */
[----:B------:R0:W-:Y:S01]  /*20f0*/  UTCBAR [UR4], URZ ;  /* 0x000000ff040073e9 */ /* 0x0001e200080000ff */
[----:B------:R-:W-:Y:S01]  /*2100*/  NOP ;  /* 0x0000000000007918 */ /* 0x000fe20000000000 */
.L_x_6:
[----:B------:R-:W-:Y:S05]  /*2110*/  @!P2 BRA `(.L_x_7) ;  /* 0x000000000008a947 */ /* 0x000fea0003800000 */
[----:B------:R-:W1:Y:S02]  /*2120*/  SYNCS.PHASECHK.TRANS64.TRYWAIT P4, [UR10+0x4000], RZ ;  /* 0x004000ffff0075a7 */ /* 0x000e64000808110a */
[----:B-1----:R-:W-:Y:S05]  /*2130*/  @!P4 BRA `(.L_x_8) ;  /* 0x00000058008cc947 */ /* 0x002fea0003800000 */
.L_x_7:
[----:B------:R-:W-:Y:S01]  /*2140*/  BAR.SYNC.DEFER_BLOCKING 0x0 ;  /* 0x0000000000007b1d */ /* 0x000fe20000010000 */
[----:B------:R-:W-:Y:S01]  /*2150*/  IMAD R39, R52, 0x2, R38 ;  /* 0x0000000234277824 */ /* 0x000fe200078e0226 */
[----:B------:R-:W-:Y:S01]  /*2160*/  UIMAD UR8, UR7, UR8, URZ ;  /* 0x00000008070872a4 */ /* 0x000fe2000f8e02ff */
[----:B------:R-:W-:Y:S01]  /*2170*/  IMAD R36, R36, UR9, RZ ;  /* 0x0000000924247c24 */ /* 0x000fe2000f8e02ff */
[----:B------:R-:W-:Y:S02]  /*2180*/  PRMT R176, RZ, 0x7610, R176 ;  /* 0x00007610ffb07816 */ /* 0x000fe400000000b0 */
[----:B0-----:R-:W0:Y:S01]  /*2190*/  LDCU UR17, c[0x0][0x3a8] ;  /* 0x00007500ff1177ac */ /* 0x001e220008000800 */
[----:B------:R-:W-:Y:S01]  /*21a0*/  LEA R40, R52, R39, 0x1 ;  /* 0x0000002734287211 */ /* 0x000fe200078e08ff */
[----:B------:R-:W-:Y:S01]  /*21b0*/  LDTM.16dp32bit_t0_t15.x32 R4, tmem[UR14+0x100000] ;  /* 0x1000000e000479ee */ /* 0x000fe20008a80000 */
[----:B------:R-:W0:Y:S01]  /*21c0*/  LDTM.16dp32bit_t16_t31.x32 R4, tmem[UR14+0x100020] ;  /* 0x1000200e000479ee */ /* 0x000e220008aa0000 */
[C---:B------:R-:W-:Y:S01]  /*21d0*/  IMAD.SHL.U32 R37, R36.reuse, 0x2, RZ ;  /* 0x0000000224257824 */ /* 0x040fe200078e00ff */
[----:B------:R-:W-:Y:S01]  /*21e0*/  USHF.L.U32 UR16, UR8, 0x1, URZ ;  /* 0x0000000108107899 */ /* 0x000fe200080006ff */
[----:B------:R-:W-:Y:S01]  /*21f0*/  IMAD.HI R36, R36, 0x2, RZ ;  /* 0x0000000224247827 */ /* 0x000fe200078e02ff */
[----:B------:R-:W-:Y:S01]  /*2200*/  UIMAD.WIDE UR4, UR8, 0x2, URZ ;  /* 0x00000002080478a5 */ /* 0x000fe2000f8e02ff */
[----:B------:R-:W-:-:S02]  /*2210*/  PRMT R178, RZ, 0x7610, R178 ;  /* 0x00007610ffb27816 */ /* 0x000fc400000000b2 */
[C---:B------:R-:W-:Y:S01]  /*2220*/  IMAD R41, R52.reuse, 0x2, R40 ;  /* 0x0000000234297824 */ /* 0x040fe200078e0228 */
[----:B------:R-:W-:Y:S02]  /*2230*/  IADD3 R54, P4, P5, R37, UR16, R54 ;  /* 0x0000001025367c10 */ /* 0x000fe4000fd9e036 */
[----:B------:R-:W-:Y:S02]  /*2240*/  PRMT R180, RZ, 0x7610, R180 ;  /* 0x00007610ffb47816 */ /* 0x000fe400000000b4 */
[----:B------:R-:W-:Y:S02]  /*2250*/  LEA R42, R52, R41, 0x1 ;  /* 0x00000029342a7211 */ /* 0x000fe400078e08ff */
[----:B------:R-:W-:Y:S02]  /*2260*/  IADD3.X R172, PT, PT, R36, UR5, R55, P4, P5 ;  /* 0x0000000524ac7c10 */ /* 0x000fe4000a7ea437 */
[----:B------:R-:W-:Y:S01]  /*2270*/  LEA R43, R52, R42, 0x1 ;  /* 0x0000002a342b7211 */ /* 0x000fe200078e08ff */
[----:B------:R-:W1:Y:S01]  /*2280*/  @!P1 SYNCS.CCTL.IV [UR10+0x4000] ;  /* 0x00400000ff0099b1 */ /* 0x000e62000800000a */
[-C--:B------:R-:W-:Y:S01]  /*2290*/  LEA R102, P4, R38, R54.reuse, 0x1 ;  /* 0x0000003626667211 */ /* 0x080fe200078808ff */
[----:B------:R-:W-:Y:S01]  /*22a0*/  NOP ;  /* 0x0000000000007918 */ /* 0x000fe20000000000 */
[----:B------:R-:W-:Y:S01]  /*22b0*/  LEA R100, P5, R39, R54, 0x1 ;  /* 0x0000003627647211 */ /* 0x000fe200078a08ff */
[----:B------:R-:W-:Y:S01]  /*22c0*/  IMAD R37, R52, 0x2, R43 ;  /* 0x0000000234257824 */ /* 0x000fe200078e022b */
[----:B------:R-:W-:Y:S01]  /*22d0*/  LEA.HI.X.SX32 R103, R38, R172, 0x1, P4 ;  /* 0x000000ac26677211 */ /* 0x000fe200020f0eff */
[----:B0-----:R-:W-:Y:S01]  /*22e0*/  FMUL R44, R4, UR17 ;  /* 0x00000011042c7c20 */ /* 0x001fe20008400000 */
[----:B------:R-:W-:Y:S01]  /*22f0*/  FMUL R45, R5, UR17 ;  /* 0x00000011052d7c20 */ /* 0x000fe20008400000 */
[----:B------:R-:W-:Y:S01]  /*2300*/  FMUL R46, R6, UR17 ;  /* 0x00000011062e7c20 */ /* 0x000fe20008400000 */
[----:B------:R-:W-:Y:S01]  /*2310*/  FMUL R47, R7, UR17 ;  /* 0x00000011072f7c20 */ /* 0x000fe20008400000 */
[----:B------:R-:W-:Y:S01]  /*2320*/  FMUL R48, R8, UR17 ;  /* 0x0000001108307c20 */ /* 0x000fe20008400000 */
[----:B------:R-:W-:Y:S01]  /*2330*/  FMUL R49, R10, UR17 ;  /* 0x000000110a317c20 */ /* 0x000fe20008400000 */
[----:B------:R-:W-:Y:S01]  /*2340*/  FMUL R138, R15, UR17 ;  /* 0x000000110f8a7c20 */ /* 0x000fe20008400000 */
[----:B------:R-:W-:Y:S01]  /*2350*/  FMNMX3 R45, R44, R45, R46, !PT ;  /* 0x0000002d2c2d7276 */ /* 0x000fe2000780002e */
        /* <DEDUP_REMOVED lines=14> */
[----:B------:R-:W-:-:S02]  /*2440*/  LEA R36, R52, R37, 0x1 ;  /* 0x0000002534247211 */ /* 0x000fc400078e08ff */
[----:B------:R-:W-:Y:S02]  /*2450*/  FMNMX3 R170, R48, R49, R50, !PT ;  /* 0x0000003130aa7276 */ /* 0x000fe40007800032 */
[----:B------:R-:W-:Y:S01]  /*2460*/  LEA.HI.X.SX32 R101, R39, R172, 0x1, P5 ;  /* 0x000000ac27657211 */ /* 0x000fe200028f0eff */
[----:B------:R-:W-:Y:S01]  /*2470*/  IMAD R44, R52, 0x2, R36 ;  /* 0x00000002342c7824 */ /* 0x000fe200078e0224 */
[----:B------:R-:W-:Y:S01]  /*2480*/  FMNMX3 R138, R170, R138, R139, !PT ;  /* 0x0000008aaa8a7276 */ /* 0x000fe2000780008b */
[----:B------:R-:W-:Y:S01]  /*2490*/  FMUL R139, R19, UR17 ;  /* 0x00000011138b7c20 */ /* 0x000fe20008400000 */
[----:B------:R-:W-:Y:S02]  /*24a0*/  LEA R98, P4, R40, R54, 0x1 ;  /* 0x0000003628627211 */ /* 0x000fe400078808ff */
[----:B------:R-:W-:Y:S02]  /*24b0*/  FMNMX3 R204, R138, R160, R171, !PT ;  /* 0x000000a08acc7276 */ /* 0x000fe400078000ab */
[----:B------:R-:W-:-:S02]  /*24c0*/  LEA R45, R52, R44, 0x1 ;  /* 0x0000002c342d7211 */ /* 0x000fc400078e08ff */
[----:B------:R-:W-:Y:S01]  /*24d0*/  FMNMX3 R204, R204, R139, R200, !PT ;  /* 0x0000008bcccc7276 */ /* 0x000fe200078000c8 */
[----:B------:R-:W-:Y:S01]  /*24e0*/  FMUL R139, R23, UR17 ;  /* 0x00000011178b7c20 */ /* 0x000fe20008400000 */
[----:B------:R-:W-:Y:S01]  /*24f0*/  FMUL R200, R24, UR17 ;  /* 0x0000001118c87c20 */ /* 0x000fe20008400000 */
[----:B------:R-:W-:Y:S01]  /*2500*/  IMAD R46, R52, 0x2, R45 ;  /* 0x00000002342e7824 */ /* 0x000fe200078e022d */
[----:B------:R-:W-:Y:S01]  /*2510*/  FMNMX3 R204, R204, R202, R205, !PT ;  /* 0x000000cacccc7276 */ /* 0x000fe200078000cd */
[----:B------:R-:W-:Y:S01]  /*2520*/  FMUL R202, R25, UR17 ;  /* 0x0000001119ca7c20 */ /* 0x000fe20008400000 */
[----:B------:R-:W-:Y:S01]  /*2530*/  FMUL R205, R26, UR17 ;  /* 0x000000111acd7c20 */ /* 0x000fe20008400000 */
[----:B------:R-:W-:Y:S02]  /*2540*/  LEA.HI.X.SX32 R99, R40, R172, 0x1, P4 ;  /* 0x000000ac28637211 */ /* 0x000fe400020f0eff */
[----:B------:R-:W-:Y:S01]  /*2550*/  FMNMX3 R204, R204, R139, R200, !PT ;  /* 0x0000008bcccc7276 */ /* 0x000fe200078000c8 */
[----:B------:R-:W-:Y:S01]  /*2560*/  FMUL R139, R27, UR17 ;  /* 0x000000111b8b7c20 */ /* 0x000fe20008400000 */
[----:B------:R-:W-:Y:S01]  /*2570*/  FMUL R200, R28, UR17 ;  /* 0x000000111cc87c20 */ /* 0x000fe20008400000 */
        /* <DEDUP_REMOVED lines=8> */
[----:B------:R-:W-:Y:S02]  /*2600*/  LEA R96, P5, R41, R54, 0x1 ;  /* 0x0000003629607211 */ /* 0x000fe400078a08ff */
[----:B------:R-:W-:Y:S01]  /*2610*/  FMNMX3 R204, R204, R202, R205, !PT ;  /* 0x000000cacccc7276 */ /* 0x000fe200078000cd */
[----:B------:R-:W-:Y:S01]  /*2620*/  FMUL R202, R33, UR17 ;  /* 0x0000001121ca7c20 */ /* 0x000fe20008400000 */
[----:B------:R-:W-:Y:S01]  /*2630*/  FMUL R205, R34, UR17 ;  /* 0x0000001122cd7c20 */ /* 0x000fe20008400000 */
[----:B------:R-:W-:-:S02]  /*2640*/  LEA R38, R52, R48, 0x1 ;  /* 0x0000003034267211 */ /* 0x000fc400078e08ff */
[----:B------:R-:W-:Y:S01]  /*2650*/  FMNMX3 R200, R204, R139, R200, !PT ;  /* 0x0000008bccc87276 */ /* 0x000fe200078000c8 */
[----:B------:R-:W-:Y:S01]  /*2660*/  FMUL R139, R35, UR17 ;  /* 0x00000011238b7c20 */ /* 0x000fe20008400000 */
[----:B------:R-:W-:Y:S01]  /*2670*/  LEA R94, P6, R42, R54, 0x1 ;  /* 0x000000362a5e7211 */ /* 0x000fe200078c08ff */
[----:B------:R-:W-:Y:S01]  /*2680*/  IMAD R39, R52, 0x2, R38 ;  /* 0x0000000234277824 */ /* 0x000fe200078e0226 */
[----:B------:R-:W-:Y:S02]  /*2690*/  FMNMX3 R200, R200, R202, R205, !PT ;  /* 0x000000cac8c87276 */ /* 0x000fe400078000cd */
[----:B------:R-:W-:Y:S02]  /*26a0*/  LEA.HI.X.SX32 R97, R41, R172, 0x1, P5 ;  /* 0x000000ac29617211 */ /* 0x000fe400028f0eff */
[----:B------:R-:W-:Y:S02]  /*26b0*/  FMNMX R200, R139, R200, !PT ;  /* 0x000000c88bc87209 */ /* 0x000fe40007800000 */
[----:B------:R-:W-:-:S02]  /*26c0*/  LEA R40, R52, R39, 0x1 ;  /* 0x0000002734287211 */ /* 0x000fc400078e08ff */
[----:B------:R-:W-:Y:S01]  /*26d0*/  LEA.HI.X.SX32 R95, R42, R172, 0x1, P6 ;  /* 0x000000ac2a5f7211 */ /* 0x000fe200030f0eff */
[----:B------:R-:W0:Y:S01]  /*26e0*/  SHFL.BFLY PT, R139, R200, 0x10, 0x1f ;  /* 0x0e001f00c88b7f89 */ /* 0x000e2200000e0000 */
[-C--:B------:R-:W-:Y:S01]  /*26f0*/  LEA R88, P6, R36, R54.reuse, 0x1 ;  /* 0x0000003624587211 */ /* 0x080fe200078c08ff */
[----:B------:R-:W-:Y:S01]  /*2700*/  IMAD R41, R52, 0x2, R40 ;  /* 0x0000000234297824 */ /* 0x000fe200078e0228 */
[C---:B------:R-:W-:Y:S02]  /*2710*/  LEA R90, P5, R37.reuse, R54, 0x1 ;  /* 0x00000036255a7211 */ /* 0x040fe400078a08ff */
[-C--:B------:R-:W-:Y:S02]  /*2720*/  LEA.HI.X.SX32 R89, R36, R172.reuse, 0x1, P6 ;  /* 0x000000ac24597211 */ /* 0x080fe400030f0eff */
[----:B------:R-:W-:Y:S02]  /*2730*/  LEA R36, R52, R41, 0x1 ;  /* 0x0000002934247211 */ /* 0x000fe400078e08ff */
[----:B------:R-:W-:-:S02]  /*2740*/  LEA.HI.X.SX32 R91, R37, R172, 0x1, P5 ;  /* 0x000000ac255b7211 */ /* 0x000fc400028f0eff */
[CC--:B------:R-:W-:Y:S01]  /*2750*/  LEA R92, P4, R43.reuse, R54.reuse, 0x1 ;  /* 0x000000362b5c7211 */ /* 0x0c0fe200078808ff */
[----:B------:R-:W-:Y:S01]  /*2760*/  IMAD R37, R52, 0x2, R36 ;  /* 0x0000000234257824 */ /* 0x000fe200078e0224 */
[----:B------:R-:W-:Y:S02]  /*2770*/  LEA R82, P6, R46, R54, 0x1 ;  /* 0x000000362e527211 */ /* 0x000fe400078c08ff */
[----:B------:R-:W-:Y:S02]  /*2780*/  LEA.HI.X.SX32 R93, R43, R172, 0x1, P4 ;  /* 0x000000ac2b5d7211 */ /* 0x000fe400020f0eff */
[----:B------:R-:W-:Y:S02]  /*2790*/  LEA R86, P4, R44, R54, 0x1 ;  /* 0x000000362c567211 */ /* 0x000fe400078808ff */
[----:B------:R-:W-:Y:S02]  /*27a0*/  LEA R42, R52, R37, 0x1 ;  /* 0x00000025342a7211 */ /* 0x000fe400078e08ff */
[----:B------:R-:W-:-:S02]  /*27b0*/  LEA.HI.X.SX32 R87, R44, R172, 0x1, P4 ;  /* 0x000000ac2c577211 */ /* 0x000fc400020f0eff */
[----:B------:R-:W-:Y:S01]  /*27c0*/  LEA.HI.X.SX32 R83, R46, R172, 0x1, P6 ;  /* 0x000000ac2e537211 */ /* 0x000fe200030f0eff */
[----:B------:R-:W-:Y:S01]  /*27d0*/  IMAD R43, R52, 0x2, R42 ;  /* 0x00000002342b7824 */ /* 0x000fe200078e022a */
[----:B0-----:R-:W-:Y:S02]  /*27e0*/  FMNMX3 R139, R200, -INF , R139, !PT ;  /* 0xff800000c88b7876 */ /* 0x001fe4000780008b */
[-C--:B------:R-:W-:Y:S02]  /*27f0*/  LEA R80, P4, R47, R54.reuse, 0x1 ;  /* 0x000000362f507211 */ /* 0x080fe400078808ff */
[----:B------:R-:W-:Y:S01]  /*2800*/  LEA R76, P6, R38, R54, 0x1 ;  /* 0x00000036264c7211 */ /* 0x000fe200078c08ff */
[--C-:B------:R-:W-:Y:S01]  /*2810*/  FFMA R4, R4, UR17, -R139.reuse ;  /* 0x0000001104047c23 */ /* 0x100fe2000800088b */
[--C-:B------:R-:W-:Y:S01]  /*2820*/  FFMA R5, R5, UR17, -R139.reuse ;  /* 0x0000001105057c23 */ /* 0x100fe2000800088b */
[--C-:B------:R-:W-:Y:S01]  /*2830*/  FFMA R6, R6, UR17, -R139.reuse ;  /* 0x0000001106067c23 */ /* 0x100fe2000800088b */
[--C-:B------:R-:W-:Y:S01]  /*2840*/  FFMA R7, R7, UR17, -R139.reuse ;  /* 0x0000001107077c23 */ /* 0x100fe2000800088b */
[----:B------:R-:W-:Y:S01]  /*2850*/  FMUL R4, R4, 1.4426950216293334961 ;  /* 0x3fb8aa3b04047820 */ /* 0x000fe20000400000 */
[----:B------:R-:W-:Y:S01]  /*2860*/  FMUL R5, R5, 1.4426950216293334961 ;  /* 0x3fb8aa3b05057820 */ /* 0x000fe20000400000 */
[----:B------:R-:W-:Y:S01]  /*2870*/  FMUL R6, R6, 1.4426950216293334961 ;  /* 0x3fb8aa3b06067820 */ /* 0x000fe20000400000 */
[----:B------:R-:W-:Y:S01]  /*2880*/  FMUL R7, R7, 1.4426950216293334961 ;  /* 0x3fb8aa3b07077820 */ /* 0x000fe20000400000 */
[--C-:B------:R-:W-:Y:S01]  /*2890*/  FFMA R8, R8, UR17, -R139.reuse ;  /* 0x0000001108087c23 */ /* 0x100fe2000800088b */
[--C-:B------:R-:W-:Y:S01]  /*28a0*/  FFMA R9, R9, UR17, -R139.reuse ;  /* 0x0000001109097c23 */ /* 0x100fe2000800088b */
[----:B------:R-:W-:Y:S01]  /*28b0*/  MUFU.EX2 R4, R4 ;  /* 0x0000000400047308 */ /* 0x000fe20000000800 */
[--C-:B------:R-:W-:Y:S01]  /*28c0*/  FFMA R10, R10, UR17, -R139.reuse ;  /* 0x000000110a0a7c23 */ /* 0x100fe2000800088b */
[----:B------:R-:W-:Y:S01]  /*28d0*/  FMUL R8, R8, 1.4426950216293334961 ;  /* 0x3fb8aa3b08087820 */ /* 0x000fe20000400000 */
[--C-:B------:R-:W-:Y:S01]  /*28e0*/  FFMA R11, R11, UR17, -R139.reuse ;  /* 0x000000110b0b7c23 */ /* 0x100fe2000800088b */
[--C-:B------:R-:W-:Y:S01]  /*28f0*/  FFMA R12, R12, UR17, -R139.reuse ;  /* 0x000000110c0c7c23 */ /* 0x100fe2000800088b */
[--C-:B------:R-:W-:Y:S01]  /*2900*/  FFMA R13, R13, UR17, -R139.reuse ;  /* 0x000000110d0d7c23 */ /* 0x100fe2000800088b */
[--C-:B------:R-:W-:Y:S01]  /*2910*/  FFMA R14, R14, UR17, -R139.reuse ;  /* 0x000000110e0e7c23 */ /* 0x100fe2000800088b */
[--C-:B------:R-:W-:Y:S01]  /*2920*/  FFMA R15, R15, UR17, -R139.reuse ;  /* 0x000000110f0f7c23 */ /* 0x100fe2000800088b */
[----:B------:R-:W0:Y:S01]  /*2930*/  MUFU.EX2 R5, R5 ;  /* 0x0000000500057308 */ /* 0x000e220000000800 */
[----:B------:R-:W-:Y:S01]  /*2940*/  FMUL R9, R9, 1.4426950216293334961 ;  /* 0x3fb8aa3b09097820 */ /* 0x000fe20000400000 */
[--C-:B------:R-:W-:Y:S01]  /*2950*/  FFMA R16, R16, UR17, -R139.reuse ;  /* 0x0000001110107c23 */ /* 0x100fe2000800088b */
[--C-:B------:R-:W-:Y:S01]  /*2960*/  FFMA R17, R17, UR17, -R139.reuse ;  /* 0x0000001111117c23 */ /* 0x100fe2000800088b */
[--C-:B------:R-:W-:Y:S01]  /*2970*/  FFMA R18, R18, UR17, -R139.reuse ;  /* 0x0000001112127c23 */ /* 0x100fe2000800088b */
[--C-:B------:R-:W-:Y:S01]  /*2980*/  FFMA R19, R19, UR17, -R139.reuse ;  /* 0x0000001113137c23 */ /* 0x100fe2000800088b */
[--C-:B------:R-:W-:Y:S01]  /*2990*/  FFMA R20, R20, UR17, -R139.reuse ;  /* 0x0000001114147c23 */ /* 0x100fe2000800088b */
[--C-:B------:R-:W-:Y:S01]  /*29a0*/  FFMA R21, R21, UR17, -R139.reuse ;  /* 0x0000001115157c23 */ /* 0x100fe2000800088b */
[----:B------:R-:W2:Y:S01]  /*29b0*/  MUFU.EX2 R6, R6 ;  /* 0x0000000600067308 */ /* 0x000ea20000000800 */
[----:B------:R-:W-:Y:S01]  /*29c0*/  FMUL R10, R10, 1.4426950216293334961 ;  /* 0x3fb8aa3b0a0a7820 */ /* 0x000fe20000400000 */
[--C-:B------:R-:W-:Y:S01]  /*29d0*/  FFMA R22, R22, UR17, -R139.reuse ;  /* 0x0000001116167c23 */ /* 0x100fe2000800088b */
[--C-:B------:R-:W-:Y:S01]  /*29e0*/  FFMA R23, R23, UR17, -R139.reuse ;  /* 0x0000001117177c23 */ /* 0x100fe2000800088b */
[--C-:B------:R-:W-:Y:S01]  /*29f0*/  FFMA R24, R24, UR17, -R139.reuse ;  /* 0x0000001118187c23 */ /* 0x100fe2000800088b */
[--C-:B------:R-:W-:Y:S01]  /*2a00*/  FFMA R25, R25, UR17, -R139.reuse ;  /* 0x0000001119197c23 */ /* 0x100fe2000800088b */
[----:B------:R-:W-:Y:S01]  /*2a10*/  FFMA R26, R26, UR17, -R139 ;  /* 0x000000111a1a7c23 */ /* 0x000fe2000800088b */
[-C--:B------:R-:W-:Y:S01]  /*2a20*/  LEA.HI.X.SX32 R81, R47, R172.reuse, 0x1, P4 ;  /* 0x000000ac2f517211 */ /* 0x080fe200020f0eff */
[----:B------:R-:W3:Y:S01]  /*2a30*/  MUFU.EX2 R7, R7 ;  /* 0x0000000700077308 */ /* 0x000ee20000000800 */
[----:B0-----:R-:W-:Y:S01]  /*2a40*/  FADD R205, R4, R5 ;  /* 0x0000000504cd7221 */ /* 0x001fe20000000000 */
[----:B------:R-:W-:Y:S01]  /*2a50*/  FMUL R11, R11, 1.4426950216293334961 ;  /* 0x3fb8aa3b0b0b7820 */ /* 0x000fe20000400000 */
[----:B------:R-:W-:-:S02]  /*2a60*/  LEA.HI.X.SX32 R77, R38, R172, 0x1, P6 ;  /* 0x000000ac264d7211 */ /* 0x000fc400030f0eff */
[----:B------:R-:W-:Y:S02]  /*2a70*/  LEA R84, P5, R45, R54, 0x1 ;  /* 0x000000362d547211 */ /* 0x000fe400078a08ff */
[----:B------:R-:W-:Y:S01]  /*2a80*/  PRMT R138, RZ, 0x7610, R138 ;  /* 0x00007610ff8a7816 */ /* 0x000fe2000000008a */
[----:B------:R-:W0:Y:S01]  /*2a90*/  MUFU.EX2 R8, R8 ;  /* 0x0000000800087308 */ /* 0x000e220000000800 */
[----:B--2---:R-:W-:Y:S01]  /*2aa0*/  FADD R200, R6, R205 ;  /* 0x000000cd06c87221 */ /* 0x004fe20000000000 */
[----:B------:R-:W-:Y:S01]  /*2ab0*/  FMUL R12, R12, 1.4426950216293334961 ;  /* 0x3fb8aa3b0c0c7820 */ /* 0x000fe20000400000 */
[----:B------:R-:W-:Y:S02]  /*2ac0*/  PRMT R160, RZ, 0x7610, R160 ;  /* 0x00007610ffa07816 */ /* 0x000fe400000000a0 */
[----:B------:R-:W-:Y:S02]  /*2ad0*/  PRMT R170, RZ, 0x7610, R170 ;  /* 0x00007610ffaa7816 */ /* 0x000fe400000000aa */
[----:B------:R-:W-:Y:S01]  /*2ae0*/  PRMT R182, RZ, 0x7610, R182 ;  /* 0x00007610ffb67816 */ /* 0x000fe200000000b6 */
[----:B------:R-:W2:Y:S01]  /*2af0*/  MUFU.EX2 R9, R9 ;  /* 0x0000000900097308 */ /* 0x000ea20000000800 */
[----:B---3--:R-:W-:Y:S01]  /*2b00*/  FADD R205, R7, R200 ;  /* 0x000000c807cd7221 */ /* 0x008fe20000000000 */
[----:B------:R-:W-:Y:S01]  /*2b10*/  FMUL R13, R13, 1.4426950216293334961 ;  /* 0x3fb8aa3b0d0d7820 */ /* 0x000fe20000400000 */
[----:B------:R-:W-:-:S02]  /*2b20*/  PRMT R171, RZ, 0x7610, R171 ;  /* 0x00007610ffab7816 */ /* 0x000fc400000000ab */
[----:B------:R-:W-:Y:S02]  /*2b30*/  PRMT R173, RZ, 0x7610, R173 ;  /* 0x00007610ffad7816 */ /* 0x000fe400000000ad */
[----:B------:R-:W-:Y:S01]  /*2b40*/  PRMT R177, RZ, 0x7610, R177 ;  /* 0x00007610ffb17816 */ /* 0x000fe200000000b1 */
[----:B------:R-:W3:Y:S01]  /*2b50*/  MUFU.EX2 R10, R10 ;  /* 0x0000000a000a7308 */ /* 0x000ee20000000800 */
[----:B0-----:R-:W-:Y:S01]  /*2b60*/  FADD R200, R8, R205 ;  /* 0x000000cd08c87221 */ /* 0x001fe20000000000 */
[----:B------:R-:W-:Y:S01]  /*2b70*/  FMUL R14, R14, 1.4426950216293334961 ;  /* 0x3fb8aa3b0e0e7820 */ /* 0x000fe20000400000 */
[----:B------:R-:W-:Y:S01]  /*2b80*/  FMUL R15, R15, 1.4426950216293334961 ;  /* 0x3fb8aa3b0f0f7820 */ /* 0x000fe20000400000 */
[----:B------:R-:W-:Y:S01]  /*2b90*/  FMUL R16, R16, 1.4426950216293334961 ;  /* 0x3fb8aa3b10107820 */ /* 0x000fe20000400000 */
[----:B------:R-:W-:Y:S01]  /*2ba0*/  FMUL R17, R17, 1.4426950216293334961 ;  /* 0x3fb8aa3b11117820 */ /* 0x000fe20000400000 */
[----:B------:R-:W-:Y:S01]  /*2bb0*/  FMUL R18, R18, 1.4426950216293334961 ;  /* 0x3fb8aa3b12127820 */ /* 0x000fe20000400000 */
[----:B------:R-:W-:Y:S01]  /*2bc0*/  FMUL R19, R19, 1.4426950216293334961 ;  /* 0x3fb8aa3b13137820 */ /* 0x000fe20000400000 */
[----:B------:R-:W0:Y:S01]  /*2bd0*/  MUFU.EX2 R11, R11 ;  /* 0x0000000b000b7308 */ /* 0x000e220000000800 */
[----:B--2---:R-:W-:Y:S01]  /*2be0*/  FADD R205, R9, R200 ;  /* 0x000000c809cd7221 */ /* 0x004fe20000000000 */
[----:B------:R-:W-:Y:S01]  /*2bf0*/  FMUL R20, R20, 1.4426950216293334961 ;  /* 0x3fb8aa3b14147820 */ /* 0x000fe20000400000 */
[----:B------:R-:W-:Y:S01]  /*2c00*/  FMUL R21, R21, 1.4426950216293334961 ;  /* 0x3fb8aa3b15157820 */ /* 0x000fe20000400000 */
[----:B------:R-:W-:Y:S01]  /*2c10*/  FMUL R22, R22, 1.4426950216293334961 ;  /* 0x3fb8aa3b16167820 */ /* 0x000fe20000400000 */
[----:B------:R-:W-:Y:S01]  /*2c20*/  FMUL R23, R23, 1.4426950216293334961 ;  /* 0x3fb8aa3b17177820 */ /* 0x000fe20000400000 */
[----:B------:R-:W-:Y:S01]  /*2c30*/  FMUL R24, R24, 1.4426950216293334961 ;  /* 0x3fb8aa3b18187820 */ /* 0x000fe20000400000 */
[----:B------:R-:W-:Y:S01]  /*2c40*/  FMUL R25, R25, 1.4426950216293334961 ;  /* 0x3fb8aa3b19197820 */ /* 0x000fe20000400000 */
[----:B------:R-:W2:Y:S01]  /*2c50*/  MUFU.EX2 R12, R12 ;  /* 0x0000000c000c7308 */ /* 0x000ea20000000800 */
[----:B---3--:R-:W-:Y:S01]  /*2c60*/  FADD R200, R10, R205 ;  /* 0x000000cd0ac87221 */ /* 0x008fe20000000000 */
[----:B------:R-:W-:Y:S01]  /*2c70*/  LEA R74, P4, R39, R54, 0x1 ;  /* 0x00000036274a7211 */ /* 0x000fe200078808ff */
[----:B------:R-:W-:Y:S01]  /*2c80*/  FMUL R26, R26, 1.4426950216293334961 ;  /* 0x3fb8aa3b1a1a7820 */ /* 0x000fe20000400000 */
[----:B------:R-:W-:Y:S01]  /*2c90*/  LEA R38, R52, R43, 0x1 ;  /* 0x0000002b34267211 */ /* 0x000fe200078e08ff */
[--C-:B------:R-:W-:Y:S01]  /*2ca0*/  FFMA R27, R27, UR17, -R139.reuse ;  /* 0x000000111b1b7c23 */ /* 0x100fe2000800088b */
[----:B------:R-:W-:Y:S01]  /*2cb0*/  LEA.HI.X.SX32 R75, R39, R172, 0x1, P4 ;  /* 0x000000ac274b7211 */ /* 0x000fe200020f0eff */
[----:B------:R-:W-:Y:S01]  /*2cc0*/  FFMA R28, R28, UR17, -R139 ;  /* 0x000000111c1c7c23 */ /* 0x000fe2000800088b */
[----:B------:R-:W3:Y:S01]  /*2cd0*/  MUFU.EX2 R13, R13 ;  /* 0x0000000d000d7308 */ /* 0x000ee20000000800 */
[----:B0-----:R-:W-:Y:S01]  /*2ce0*/  FADD R205, R11, R200 ;  /* 0x000000c80bcd7221 */ /* 0x001fe20000000000 */
[----:B------:R-:W-:Y:S01]  /*2cf0*/  LEA R70, P6, R41, R54, 0x1 ;  /* 0x0000003629467211 */ /* 0x000fe200078c08ff */
[----:B------:R-:W-:-:S02]  /*2d00*/  IMAD R39, R52, 0x2, R38 ;  /* 0x0000000234277824 */ /* 0x000fc400078e0226 */
[--C-:B------:R-:W-:Y:S01]  /*2d10*/  FFMA R29, R29, UR17, -R139.reuse ;  /* 0x000000111d1d7c23 */ /* 0x100fe2000800088b */
[--C-:B------:R-:W-:Y:S01]  /*2d20*/  FFMA R30, R30, UR17, -R139.reuse ;  /* 0x000000111e1e7c23 */ /* 0x100fe2000800088b */
[----:B------:R-:W-:Y:S01]  /*2d30*/  FFMA R31, R31, UR17, -R139 ;  /* 0x000000111f1f7c23 */ /* 0x000fe2000800088b */
[----:B------:R-:W-:Y:S01]  /*2d40*/  LEA.HI.X.SX32 R85, R45, R172, 0x1, P5 ;  /* 0x000000ac2d557211 */ /* 0x000fe200028f0eff */
[----:B------:R-:W0:Y:S01]  /*2d50*/  MUFU.EX2 R14, R14 ;  /* 0x0000000e000e7308 */ /* 0x000e220000000800 */
[----:B--2---:R-:W-:Y:S01]  /*2d60*/  FADD R200, R12, R205 ;  /* 0x000000cd0cc87221 */ /* 0x004fe20000000000 */
[--C-:B------:R-:W-:Y:S01]  /*2d70*/  FFMA R32, R32, UR17, -R139.reuse ;  /* 0x0000001120207c23 */ /* 0x100fe2000800088b */
[--C-:B------:R-:W-:Y:S01]  /*2d80*/  FFMA R33, R33, UR17, -R139.reuse ;  /* 0x0000001121217c23 */ /* 0x100fe2000800088b */
[--C-:B------:R-:W-:Y:S01]  /*2d90*/  FFMA R34, R34, UR17, -R139.reuse ;  /* 0x0000001122227c23 */ /* 0x100fe2000800088b */
[----:B------:R-:W-:Y:S01]  /*2da0*/  FFMA R35, R35, UR17, -R139 ;  /* 0x0000001123237c23 */ /* 0x000fe2000800088b */
[----:B------:R-:W-:Y:S01]  /*2db0*/  F2FP.BF16.F32.PACK_AB R4, R5, R4 ;  /* 0x000000040504723e */ /* 0x000fe200000010ff */
[----:B------:R2:W5:Y:S01]  /*2dc0*/  @P2 LDG.E.U16 R138, desc[UR28][R102.64] ;  /* 0x0000001c668a2981 */ /* 0x000562000c1e1500 */
[----:B------:R-:W4:Y:S01]  /*2dd0*/  MUFU.EX2 R15, R15 ;  /* 0x0000000f000f7308 */ /* 0x000f220000000800 */
[----:B---3--:R-:W-:Y:S01]  /*2de0*/  FADD R205, R13, R200 ;  /* 0x000000c80dcd7221 */ /* 0x008fe20000000000 */
[----:B------:R-:W-:Y:S01]  /*2df0*/  PRMT R179, RZ, 0x7610, R179 ;  /* 0x00007610ffb37816 */ /* 0x000fe200000000b3 */
[----:B------:R2:W5:Y:S01]  /*2e00*/  @P2 LDG.E.U16 R160, desc[UR28][R94.64] ;  /* 0x0000001c5ea02981 */ /* 0x000562000c1e1500 */
[----:B------:R-:W-:-:S02]  /*2e10*/  PRMT R181, RZ, 0x7610, R181 ;  /* 0x00007610ffb57816 */ /* 0x000fc400000000b5 */
[----:B------:R-:W-:Y:S01]  /*2e20*/  PRMT R183, RZ, 0x7610, R183 ;  /* 0x00007610ffb77816 */ /* 0x000fe200000000b7 */
[----:B------:R2:W5:Y:S01]  /*2e30*/  @P2 LDG.E.U16 R170, desc[UR28][R86.64] ;  /* 0x0000001c56aa2981 */ /* 0x000562000c1e1500 */
[----:B------:R-:W3:Y:S01]  /*2e40*/  MUFU.EX2 R16, R16 ;  /* 0x0000001000107308 */ /* 0x000ee20000000800 */
[----:B0-----:R-:W-:Y:S01]  /*2e50*/  FADD R200, R14, R205 ;  /* 0x000000cd0ec87221 */ /* 0x001fe20000000000 */
[----:B------:R-:W-:Y:S01]  /*2e60*/  PRMT R185, RZ, 0x7610, R185 ;  /* 0x00007610ffb97816 */ /* 0x000fe200000000b9 */
[----:B------:R2:W5:Y:S01]  /*2e70*/  @P2 LDG.E.U16 R171, desc[UR28][R100.64] ;  /* 0x0000001c64ab2981 */ /* 0x000562000c1e1500 */
[----:B------:R-:W-:Y:S02]  /*2e80*/  PRMT R187, RZ, 0x7610, R187 ;  /* 0x00007610ffbb7816 */ /* 0x000fe400000000bb */
[----:B------:R-:W-:Y:S01]  /*2e90*/  PRMT R184, RZ, 0x7610, R184 ;  /* 0x00007610ffb87816 */ /* 0x000fe200000000b8 */
[----:B------:R2:W5:Y:S01]  /*2ea0*/  @P2 LDG.E.U16 R173, desc[UR28][R92.64] ;  /* 0x0000001c5cad2981 */ /* 0x000562000c1e1500 */
[----:B------:R-:W0:Y:S01]  /*2eb0*/  MUFU.EX2 R17, R17 ;  /* 0x0000001100117308 */ /* 0x000e220000000800 */
[----:B----4-:R-:W-:Y:S01]  /*2ec0*/  FADD R205, R15, R200 ;  /* 0x000000c80fcd7221 */ /* 0x010fe20000000000 */
[----:B------:R-:W-:-:S02]  /*2ed0*/  PRMT R186, RZ, 0x7610, R186 ;  /* 0x00007610ffba7816 */ /* 0x000fc400000000ba */
[----:B------:R-:W-:Y:S02]  /*2ee0*/  PRMT R188, RZ, 0x7610, R188 ;  /* 0x00007610ffbc7816 */ /* 0x000fe400000000bc */
[----:B------:R-:W-:Y:S02]  /*2ef0*/  PRMT R190, RZ, 0x7610, R190 ;  /* 0x00007610ffbe7816 */ /* 0x000fe400000000be */
[----:B------:R-:W4:Y:S01]  /*2f00*/  MUFU.EX2 R18, R18 ;  /* 0x0000001200127308 */ /* 0x000f220000000800 */
[----:B---3--:R-:W-:Y:S01]  /*2f10*/  FADD R200, R16, R205 ;  /* 0x000000cd10c87221 */ /* 0x008fe20000000000 */
[----:B------:R-:W-:Y:S02]  /*2f20*/  PRMT R192, RZ, 0x7610, R192 ;  /* 0x00007610ffc07816 */ /* 0x000fe400000000c0 */
[----:B------:R-:W-:Y:S02]  /*2f30*/  PRMT R194, RZ, 0x7610, R194 ;  /* 0x00007610ffc27816 */ /* 0x000fe400000000c2 */
[----:B------:R-:W-:-:S02]  /*2f40*/  PRMT R196, RZ, 0x7610, R196 ;  /* 0x00007610ffc47816 */ /* 0x000fc400000000c4 */
[----:B------:R-:W3:Y:S01]  /*2f50*/  MUFU.EX2 R19, R19 ;  /* 0x0000001300137308 */ /* 0x000ee20000000800 */
[----:B0-----:R-:W-:Y:S01]  /*2f60*/  FADD R205, R17, R200 ;  /* 0x000000c811cd7221 */ /* 0x001fe20000000000 */
[----:B------:R-:W-:Y:S02]  /*2f70*/  PRMT R198, RZ, 0x7610, R198 ;  /* 0x00007610ffc67816 */ /* 0x000fe400000000c6 */
[----:B------:R-:W-:Y:S02]  /*2f80*/  PRMT R189, RZ, 0x7610, R189 ;  /* 0x00007610ffbd7816 */ /* 0x000fe400000000bd */
[----:B------:R-:W-:Y:S02]  /*2f90*/  PRMT R191, RZ, 0x7610, R191 ;  /* 0x00007610ffbf7816 */ /* 0x000fe400000000bf */
        /* <DEDUP_REMOVED lines=11> */
[----:B0-----:R-:W-:-:S07]  /*3050*/  FADD R200, R20, R205 ;  /* 0x000000cd14c87221 */ /* 0x001fce0000000000 */
[----:B------:R-:W0:Y:S01]  /*3060*/  MUFU.EX2 R23, R23 ;  /* 0x0000001700177308 */ /* 0x000e220000000800 */
[----:B----4-:R-:W-:Y:S01]  /*3070*/  FADD R205, R21, R200 ;  /* 0x000000c815cd7221 */ /* 0x010fe20000000000 */
[----:B------:R-:W-:Y:S01]  /*3080*/  FMUL R27, R27, 1.4426950216293334961 ;  /* 0x3fb8aa3b1b1b7820 */ /* 0x000fe20000400000 */
[----:B------:R-:W-:-:S05]  /*3090*/  LEA.HI.X.SX32 R71, R41, R172, 0x1, P6 ;  /* 0x000000ac29477211 */ /* 0x000fca00030f0eff */
[----:B------:R-:W4:Y:S01]  /*30a0*/  MUFU.EX2 R24, R24 ;  /* 0x0000001800187308 */ /* 0x000f220000000800 */
[----:B---3--:R-:W-:Y:S01]  /*30b0*/  FADD R200, R22, R205 ;  /* 0x000000cd16c87221 */ /* 0x008fe20000000000 */
[----:B------:R-:W-:Y:S01]  /*30c0*/  FMUL R28, R28, 1.4426950216293334961 ;  /* 0x3fb8aa3b1c1c7820 */ /* 0x000fe20000400000 */
[----:B------:R-:W-:-:S05]  /*30d0*/  LEA R41, R52, R39, 0x1 ;  /* 0x0000002734297211 */ /* 0x000fca00078e08ff */
[----:B------:R-:W3:Y:S01]  /*30e0*/  MUFU.EX2 R25, R25 ;  /* 0x0000001900197308 */ /* 0x000ee20000000800 */
[----:B0-----:R-:W-:Y:S01]  /*30f0*/  FADD R205, R23, R200 ;  /* 0x000000c817cd7221 */ /* 0x001fe20000000000 */
[----:B------:R-:W-:Y:S01]  /*3100*/  FMUL R29, R29, 1.4426950216293334961 ;  /* 0x3fb8aa3b1d1d7820 */ /* 0x000fe20000400000 */
[----:B------:R-:W-:-:S05]  /*3110*/  IMAD R44, R52, 0x2, R41 ;  /* 0x00000002342c7824 */ /* 0x000fca00078e0229 */
[----:B------:R-:W0:Y:S01]  /*3120*/  MUFU.EX2 R26, R26 ;  /* 0x0000001a001a7308 */ /* 0x000e220000000800 */
[----:B----4-:R-:W-:Y:S01]  /*3130*/  FADD R200, R24, R205 ;  /* 0x000000cd18c87221 */ /* 0x010fe20000000000 */
[----:B------:R-:W-:Y:S01]  /*3140*/  FMUL R30, R30, 1.4426950216293334961 ;  /* 0x3fb8aa3b1e1e7820 */ /* 0x000fe20000400000 */
[----:B------:R-:W-:Y:S01]  /*3150*/  LEA R78, P5, R48, R54, 0x1 ;  /* 0x00000036304e7211 */ /* 0x000fe200078a08ff */
[----:B------:R-:W-:Y:S01]  /*3160*/  FMUL R31, R31, 1.4426950216293334961 ;  /* 0x3fb8aa3b1f1f7820 */ /* 0x000fe20000400000 */
[----:B------:R-:W-:Y:S01]  /*3170*/  LEA R45, R52, R44, 0x1 ;  /* 0x0000002c342d7211 */ /* 0x000fe200078e08ff */
[----:B------:R-:W-:Y:S01]  /*3180*/  FMUL R32, R32, 1.4426950216293334961 ;  /* 0x3fb8aa3b20207820 */ /* 0x000fe20000400000 */
[----:B------:R-:W-:Y:S01]  /*3190*/  LEA.HI.X.SX32 R79, R48, R172, 0x1, P5 ;  /* 0x000000ac304f7211 */ /* 0x000fe200028f0eff */
[----:B------:R-:W4:Y:S01]  /*31a0*/  MUFU.EX2 R27, R27 ;  /* 0x0000001b001b7308 */ /* 0x000f220000000800 */
[----:B---3--:R-:W-:Y:S01]  /*31b0*/  FADD R205, R25, R200 ;  /* 0x000000c819cd7221 */ /* 0x008fe20000000000 */
[----:B------:R-:W-:Y:S01]  /*31c0*/  LEA R72, P5, R40, R54, 0x1 ;  /* 0x0000003628487211 */ /* 0x000fe200078a08ff */
[----:B------:R-:W-:-:S02]  /*31d0*/  IMAD R47, R52, 0x2, R45 ;  /* 0x00000002342f7824 */ /* 0x000fc400078e022d */
[----:B------:R-:W-:Y:S01]  /*31e0*/  FMUL R33, R33, 1.4426950216293334961 ;  /* 0x3fb8aa3b21217820 */ /* 0x000fe20000400000 */
[----:B------:R-:W-:Y:S01]  /*31f0*/  LEA R68, P4, R36, R54, 0x1 ;  /* 0x0000003624447211 */ /* 0x000fe200078808ff */
[----:B------:R-:W-:Y:S01]  /*3200*/  FMUL R34, R34, 1.4426950216293334961 ;  /* 0x3fb8aa3b22227820 */ /* 0x000fe20000400000 */
[----:B------:R-:W-:Y:S01]  /*3210*/  LEA.HI.X.SX32 R73, R40, R172, 0x1, P5 ;  /* 0x000000ac28497211 */ /* 0x000fe200028f0eff */
[----:B------:R-:W3:Y:S01]  /*3220*/  MUFU.EX2 R28, R28 ;  /* 0x0000001c001c7308 */ /* 0x000ee20000000800 */
[----:B0-----:R-:W-:Y:S01]  /*3230*/  FADD R200, R26, R205 ;  /* 0x000000cd1ac87221 */ /* 0x001fe20000000000 */
[-C--:B------:R-:W-:Y:S01]  /*3240*/  LEA R66, P5, R37, R54.reuse, 0x1 ;  /* 0x0000003625427211 */ /* 0x080fe200078a08ff */
[----:B------:R-:W-:Y:S01]  /*3250*/  FMUL R35, R35, 1.4426950216293334961 ;  /* 0x3fb8aa3b23237820 */ /* 0x000fe20000400000 */
[----:B------:R-:W-:Y:S01]  /*3260*/  LEA R49, R52, R47, 0x1 ;  /* 0x0000002f34317211 */ /* 0x000fe200078e08ff */
[----:B------:R2:W5:Y:S01]  /*3270*/  @P2 LDG.E.U16 R176, desc[UR28][R70.64] ;  /* 0x0000001c46b02981 */ /* 0x000562000c1e1500 */
[----:B------:R-:W-:-:S02]  /*3280*/  LEA R64, P6, R42, R54, 0x1 ;  /* 0x000000362a407211 */ /* 0x000fc400078c08ff */
[----:B------:R-:W0:Y:S01]  /*3290*/  MUFU.EX2 R29, R29 ;  /* 0x0000001d001d7308 */ /* 0x000e220000000800 */
[----:B----4-:R-:W-:Y:S01]  /*32a0*/  FADD R205, R27, R200 ;  /* 0x000000c81bcd7221 */ /* 0x010fe20000000000 */
[-C--:B------:R-:W-:Y:S01]  /*32b0*/  LEA.HI.X.SX32 R69, R36, R172.reuse, 0x1, P4 ;  /* 0x000000ac24457211 */ /* 0x080fe200020f0eff */
[----:B------:R-:W-:Y:S01]  /*32c0*/  IMAD R50, R52, 0x2, R49 ;  /* 0x0000000234327824 */ /* 0x000fe200078e0231 */
[----:B------:R-:W-:Y:S01]  /*32d0*/  LEA.HI.X.SX32 R67, R37, R172, 0x1, P5 ;  /* 0x000000ac25437211 */ /* 0x000fe200028f0eff */
[----:B------:R2:W5:Y:S01]  /*32e0*/  @P2 LDG.E.U16 R177, desc[UR28][R84.64] ;  /* 0x0000001c54b12981 */ /* 0x000562000c1e1500 */
[-C--:B------:R-:W-:Y:S02]  /*32f0*/  LEA R62, P4, R43, R54.reuse, 0x1 ;  /* 0x000000362b3e7211 */ /* 0x080fe400078808ff */
[----:B------:R-:W4:Y:S01]  /*3300*/  MUFU.EX2 R30, R30 ;  /* 0x0000001e001e7308 */ /* 0x000f220000000800 */
[----:B---3--:R-:W-:Y:S01]  /*3310*/  FADD R200, R28, R205 ;  /* 0x000000cd1cc87221 */ /* 0x008fe20000000000 */
[----:B------:R-:W-:Y:S01]  /*3320*/  LEA R60, P5, R38, R54, 0x1 ;  /* 0x00000036263c7211 */ /* 0x000fe200078a08ff */
[----:B------:R2:W5:Y:S01]  /*3330*/  @P2 LDG.E.U16 R179, desc[UR28][R76.64] ;  /* 0x0000001c4cb32981 */ /* 0x000562000c1e1500 */
[----:B------:R-:W-:-:S02]  /*3340*/  LEA.HI.X.SX32 R65, R42, R172, 0x1, P6 ;  /* 0x000000ac2a417211 */ /* 0x000fc400030f0eff */
[----:B------:R-:W-:Y:S01]  /*3350*/  LEA R36, P6, R39, R54, 0x1 ;  /* 0x0000003627247211 */ /* 0x000fe200078c08ff */
[----:B------:R2:W5:Y:S01]  /*3360*/  @P2 LDG.E.U16 R181, desc[UR28][R68.64] ;  /* 0x0000001c44b52981 */ /* 0x000562000c1e1500 */
[----:B------:R-:W3:Y:S01]  /*3370*/  MUFU.EX2 R31, R31 ;  /* 0x0000001f001f7308 */ /* 0x000ee20000000800 */
[----:B0-----:R-:W-:Y:S01]  /*3380*/  FADD R205, R29, R200 ;  /* 0x000000c81dcd7221 */ /* 0x001fe20000000000 */
[-C--:B------:R-:W-:Y:S01]  /*3390*/  LEA.HI.X.SX32 R63, R43, R172.reuse, 0x1, P4 ;  /* 0x000000ac2b3f7211 */ /* 0x080fe200020f0eff */
[----:B------:R2:W5:Y:S01]  /*33a0*/  @P2 LDG.E.U16 R184, desc[UR28][R98.64] ;  /* 0x0000001c62b82981 */ /* 0x000562000c1e1500 */
[----:B------:R-:W-:Y:S02]  /*33b0*/  LEA.HI.X.SX32 R61, R38, R172, 0x1, P5 ;  /* 0x000000ac263d7211 */ /* 0x000fe400028f0eff */
[----:B------:R-:W-:Y:S01]  /*33c0*/  LEA R38, P4, R41, R54, 0x1 ;  /* 0x0000003629267211 */ /* 0x000fe200078808ff */
[----:B------:R2:W5:Y:S01]  /*33d0*/  @P2 LDG.E.U16 R178, desc[UR28][R62.64] ;  /* 0x0000001c3eb22981 */ /* 0x000562000c1e1500 */
[----:B------:R-:W0:Y:S01]  /*33e0*/  MUFU.EX2 R32, R32 ;  /* 0x0000002000207308 */ /* 0x000e220000000800 */
[----:B------:R-:W-:Y:S01]  /*33f0*/  LEA R51, R52, R50, 0x1 ;  /* 0x0000003234337211 */ /* 0x000fe200078e08ff */
[----:B----4-:R-:W-:Y:S01]  /*3400*/  FADD R200, R30, R205 ;  /* 0x000000cd1ec87221 */ /* 0x010fe20000000000 */
[----:B------:R-:W-:Y:S01]  /*3410*/  LEA R40, P5, R44, R54, 0x1 ;  /* 0x000000362c287211 */ /* 0x000fe200078a08ff */
[----:B------:R2:W5:Y:S01]  /*3420*/  @P2 LDG.E.U16 R183, desc[UR28][R60.64] ;  /* 0x0000001c3cb72981 */ /* 0x000562000c1e1500 */
[----:B------:R-:W-:Y:S01]  /*3430*/  LEA.HI.X.SX32 R37, R39, R172, 0x1, P6 ;  /* 0x000000ac27257211 */ /* 0x000fe200030f0eff */
[----:B------:R-:W-:Y:S01]  /*3440*/  IMAD R53, R52, 0x2, R51 ;  /* 0x0000000234357824 */ /* 0x000fe200078e0233 */
[----:B------:R-:W-:Y:S01]  /*3450*/  LEA R42, P6, R45, R54, 0x1 ;  /* 0x000000362d2a7211 */ /* 0x000fe200078c08ff */
[----:B------:R-:W4:Y:S01]  /*3460*/  MUFU.EX2 R33, R33 ;  /* 0x0000002100217308 */ /* 0x000f220000000800 */
[-C--:B------:R-:W-:Y:S01]  /*3470*/  LEA.HI.X.SX32 R39, R41, R172.reuse, 0x1, P4 ;  /* 0x000000ac29277211 */ /* 0x080fe200020f0eff */
[----:B---3--:R-:W-:Y:S01]  /*3480*/  FADD R205, R31, R200 ;  /* 0x000000c81fcd7221 */ /* 0x008fe20000000000 */
[----:B------:R-:W-:Y:S01]  /*3490*/  LEA.HI.X.SX32 R41, R44, R172, 0x1, P5 ;  /* 0x000000ac2c297211 */ /* 0x000fe200028f0eff */
[----:B------:R2:W5:Y:S01]  /*34a0*/  @P2 LDG.E.U16 R186, desc[UR28][R90.64] ;  /* 0x0000001c5aba2981 */ /* 0x000562000c1e1500 */
[----:B------:R-:W-:-:S02]  /*34b0*/  LEA R44, P4, R47, R54, 0x1 ;  /* 0x000000362f2c7211 */ /* 0x000fc400078808ff */
[----:B------:R-:W-:Y:S01]  /*34c0*/  LEA.HI.X.SX32 R43, R45, R172, 0x1, P6 ;  /* 0x000000ac2d2b7211 */ /* 0x000fe200030f0eff */
[----:B------:R-:W3:Y:S01]  /*34d0*/  MUFU.EX2 R34, R34 ;  /* 0x0000002200227308 */ /* 0x000ee20000000800 */
[-C--:B------:R-:W-:Y:S01]  /*34e0*/  LEA R46, P5, R49, R54.reuse, 0x1 ;  /* 0x00000036312e7211 */ /* 0x080fe200078a08ff */
[----:B0-----:R-:W-:Y:S01]  /*34f0*/  FADD R200, R32, R205 ;  /* 0x000000cd20c87221 */ /* 0x001fe20000000000 */
[----:B------:R-:W-:Y:S01]  /*3500*/  LEA R48, P6, R50, R54, 0x1 ;  /* 0x0000003632307211 */ /* 0x000fe200078c08ff */
[----:B------:R2:W5:Y:S01]  /*3510*/  @P2 LDG.E.U16 R180, desc[UR28][R40.64] ;  /* 0x0000001c28b42981 */ /* 0x000562000c1e1500 */
[----:B------:R-:W-:Y:S02]  /*3520*/  F2FP.BF16.F32.PACK_AB R5, R7, R6 ;  /* 0x000000060705723e */ /* 0x000fe400000010ff */
[----:B------:R-:W-:Y:S01]  /*3530*/  LEA.HI.X.SX32 R45, R47, R172, 0x1, P4 ;  /* 0x000000ac2f2d7211 */ /* 0x000fe200020f0eff */
[----:B------:R-:W0:Y:S01]  /*3540*/  MUFU.EX2 R35, R35 ;  /* 0x0000002300237308 */ /* 0x000e220000000800 */
[----:B------:R-:W-:Y:S01]  /*3550*/  LEA R55, R52, R53, 0x1 ;  /* 0x0000003534377211 */ /* 0x000fe200078e08ff */
[----:B------:R2:W5:Y:S01]  /*3560*/  @P2 LDG.E.U16 R185, desc[UR28][R42.64] ;  /* 0x0000001c2ab92981 */ /* 0x000562000c1e1500 */
[----:B------:R-:W-:-:S02]  /*3570*/  F2FP.BF16.F32.PACK_AB R6, R9, R8 ;  /* 0x000000080906723e */ /* 0x000fc400000010ff */
[----:B------:R-:W-:Y:S01]  /*3580*/  LEA.HI.X.SX32 R47, R49, R172, 0x1, P5 ;  /* 0x000000ac312f7211 */ /* 0x000fe200028f0eff */
[----:B------:R2:W5:Y:S01]  /*3590*/  @P2 LDG.E.U16 R188, desc[UR28][R82.64] ;  /* 0x0000001c52bc2981 */ /* 0x000562000c1e1500 */
[----:B------:R-:W-:Y:S01]  /*35a0*/  F2FP.BF16.F32.PACK_AB R8, R13, R12 ;  /* 0x0000000c0d08723e */ /* 0x000fe200000010ff */
[----:B----4-:R-:W-:Y:S01]  /*35b0*/  FADD R13, R33, R200 ;  /* 0x000000c8210d7221 */ /* 0x010fe20000000000 */
[----:B------:R-:W-:Y:S01]  /*35c0*/  LEA.HI.X.SX32 R49, R50, R172, 0x1, P6 ;  /* 0x000000ac32317211 */ /* 0x000fe200030f0eff */
[----:B------:R2:W5:Y:S01]  /*35d0*/  @P2 LDG.E.U16 R190, desc[UR28][R74.64] ;  /* 0x0000001c4abe2981 */ /* 0x000562000c1e1500 */
[-C--:B------:R-:W-:Y:S02]  /*35e0*/  LEA R50, P4, R51, R54.reuse, 0x1 ;  /* 0x0000003633327211 */ /* 0x080fe400078808ff */
[-C--:B------:R-:W-:Y:S01]  /*35f0*/  LEA R52, P5, R53, R54.reuse, 0x1 ;  /* 0x0000003635347211 */ /* 0x080fe200078a08ff */
[----:B---3--:R-:W-:Y:S01]  /*3600*/  FADD R200, R34, R13 ;  /* 0x0000000d22c87221 */ /* 0x008fe20000000000 */
[----:B------:R-:W-:Y:S01]  /*3610*/  LEA R54, P6, R55, R54, 0x1 ;  /* 0x0000003637367211 */ /* 0x000fe200078c08ff */
[----:B------:R2:W5:Y:S01]  /*3620*/  @P2 LDG.E.U16 R182, desc[UR28][R48.64] ;  /* 0x0000001c30b62981 */ /* 0x000562000c1e1500 */
[----:B------:R-:W-:-:S02]  /*3630*/  LEA.HI.X.SX32 R51, R51, R172, 0x1, P4 ;  /* 0x000000ac33337211 */ /* 0x000fc400020f0eff */
[-C--:B------:R-:W-:Y:S01]  /*3640*/  LEA.HI.X.SX32 R53, R53, R172.reuse, 0x1, P5 ;  /* 0x000000ac35357211 */ /* 0x080fe200028f0eff */
[----:B------:R2:W5:Y:S01]  /*3650*/  @P2 LDG.E.U16 R192, desc[UR28][R66.64] ;  /* 0x0000001c42c02981 */ /* 0x000562000c1e1500 */
[----:B------:R-:W-:Y:S01]  /*3660*/  LEA.HI.X.SX32 R55, R55, R172, 0x1, P6 ;  /* 0x000000ac37377211 */ /* 0x000fe200030f0eff */
[----:B0-----:R-:W-:Y:S01]  /*3670*/  FADD R200, R35, R200 ;  /* 0x000000c823c87221 */ /* 0x001fe20000000000 */
[----:B------:R-:W-:Y:S01]  /*3680*/  PRMT R172, RZ, 0x7610, R172 ;  /* 0x00007610ffac7816 */ /* 0x000fe200000000ac */
[----:B------:R2:W5:Y:S01]  /*3690*/  @P2 LDG.E.U16 R187, desc[UR28][R50.64] ;  /* 0x0000001c32bb2981 */ /* 0x000562000c1e1500 */
[----:B------:R-:W-:-:S03]  /*36a0*/  F2FP.BF16.F32.PACK_AB R7, R11, R10 ;  /* 0x0000000a0b07723e */ /* 0x000fc600000010ff */
        /* <DEDUP_REMOVED lines=22> */
[----:B------:R2:W5:Y:S04]  /*3810*/  @P2 LDG.E.U16 R203, desc[UR28][R54.64] ;  /* 0x0000001c36cb2981 */ /* 0x000568000c1e1500 */
[----:B------:R2:W0:Y:S01]  /*3820*/  SHFL.BFLY PT, R205, R200, 0x10, 0x1f ;  /* 0x0e001f00c8cd7f89 */ /* 0x00042200000e0000 */
[----:B-1----:R-:W-:Y:S05]  /*3830*/  @!P2 BRA `(.L_x_9) ;  /* 0x000000000008a947 */ /* 0x002fea0003800000 */
[----:B------:R1:W-:Y:S01]  /*3840*/  STTM.16dp32bit_t0_t15.x16 tmem[UR14+0x40], R4 ;  /* 0x00004004000079ed */ /* 0x0003e20008a0000e */
[----:B------:R1:W-:Y:S02]  /*3850*/  STTM.16dp32bit_t16_t31.x16 tmem[UR14+0x50], R4 ;  /* 0x00005004000079ed */ /* 0x0003e40008a2000e */
.L_x_9:
[----:B-----5:R3:W-:Y:S01]  /*3860*/  STS.U16 [R59+UR10+0x2000], R138 ;  /* 0x0020008a3b007988 */ /* 0x0207e2000800040a */
[----:B-1----:R-:W-:Y:S01]  /*3870*/  FADD R4, -R139, -INF ;  /* 0xff8000008b047421 */ /* 0x002fe20000000100 */
[----:B------:R-:W-:Y:S02]  /*3880*/  UIADD3 UR15, UPT, UPT, UR15, -0x40, URZ ;  /* 0xffffffc00f0f7890 */ /* 0x000fe4000fffe0ff */
[----:B------:R1:W-:Y:S04]  /*3890*/  STS.U16 [R59+UR10+0x2400], R160 ;  /* 0x002400a03b007988 */ /* 0x0003e8000800040a */
[----:B------:R1:W-:Y:S01]  /*38a0*/  STS.U16 [R59+UR10+0x2800], R170 ;  /* 0x002800aa3b007988 */ /* 0x0003e2000800040a */
[----:B---3--:R-:W-:-:S03]  /*38b0*/  FMUL R138, R4, 1.4426950216293334961 ;  /* 0x3fb8aa3b048a7820 */ /* 0x008fc60000400000 */
[----:B------:R1:W-:Y:S04]  /*38c0*/  STS.U16 [R59+UR10+0x2c00], R172 ;  /* 0x002c00ac3b007988 */ /* 0x0003e8000800040a */
[----:B------:R1:W-:Y:S01]  /*38d0*/  STS.U16 [R59+UR10+0x3000], R176 ;  /* 0x003000b03b007988 */ /* 0x0003e2000800040a */
[----:B------:R-:W3:Y:S03]  /*38e0*/  MUFU.EX2 R138, R138 ;  /* 0x0000008a008a7308 */ /* 0x000ee60000000800 */
        /* <DEDUP_REMOVED lines=27> */
[----:B------:R-:W4:Y:S02]  /*3aa0*/  FENCE.VIEW.ASYNC.T ;  /* 0x00000000000073c6 */ /* 0x000f240000000200 */
[----:B----4-:R-:W-:Y:S06]  /*3ab0*/  BAR.SYNC.DEFER_BLOCKING 0x0 ;  /* 0x0000000000007b1d */ /* 0x010fec0000010000 */
[----:B------:R-:W4:Y:S01]  /*3ac0*/  LDTM.16dp32bit_t0_t15.x32 R4, tmem[UR14] ;  /* 0x0000000e000479ee */ /* 0x000f220008a80000 */
[----:B------:R-:W2:Y:S01]  /*3ad0*/  LDTM.16dp32bit_t16_t31.x32 R4, tmem[UR14+0x20] ;  /* 0x0000200e000479ee */ /* 0x000ea20008aa0000 */
[----:B------:R-:W-:Y:S01]  /*3ae0*/  NOP ;  /* 0x0000000000007918 */ /* 0x000fe20000000000 */
[----:B-1-3--:R-:W-:Y:S05]  /*3af0*/  @!P2 BRA `(.L_x_10) ;  /* 0x000000000088a947 */ /* 0x00afea0003800000 */
[C---:B--2-4-:R-:W-:Y:S01]  /*3b00*/  FMUL R4, R138.reuse, R4 ;  /* 0x000000048a047220 */ /* 0x054fe20000400000 */
[C---:B------:R-:W-:Y:S01]  /*3b10*/  FMUL R5, R138.reuse, R5 ;  /* 0x000000058a057220 */ /* 0x040fe20000400000 */
        /* <DEDUP_REMOVED lines=29> */
[----:B------:R-:W-:-:S04]  /*3cf0*/  FMUL R35, R138, R35 ;  /* 0x000000238a237220 */ /* 0x000fc80000400000 */
[----:B------:R1:W-:Y:S01]  /*3d00*/  STTM.16dp32bit_t0_t15.x32 tmem[UR14], R4 ;  /* 0x00000004000079ed */ /* 0x0003e20008a8000e */
[----:B------:R1:W-:Y:S02]  /*3d10*/  STTM.16dp32bit_t16_t31.x32 tmem[UR14+0x20], R4 ;  /* 0x00002004000079ed */ /* 0x0003e40008aa000e */
.L_x_10:
[----:B--2---:R-:W2:Y:S02]  /*3d20*/  FENCE.VIEW.ASYNC.T ;  /* 0x00000000000073c6 */ /* 0x004ea40000000200 */
[----:B--2---:R-:W-:Y:S01]  /*3d30*/  BAR.SYNC.DEFER_BLOCKING 0x0 ;  /* 0x0000000000007b1d */ /* 0x004fe20000010000 */
[----:B0-----:R-:W-:Y:S01]  /*3d40*/  FADD R205, R200, R205 ;  /* 0x000000cdc8cd7221 */ /* 0x001fe20000000000 */
[----:B------:R-:W-:Y:S02]  /*3d50*/  UISETP.GE.AND UP1, UPT, UR15, 0x1, UPT ;  /* 0x000000010f00788c */ /* 0x000fe4000bf26270 */
[----:B------:R-:W-:Y:S01]  /*3d60*/  UIADD3 UR20, UPT, UPT, UR11, 0x40, URZ ;  /* 0x000000400b147890 */ /* 0x000fe2000fffe0ff */
[----:B------:R-:W-:Y:S01]  /*3d70*/  FADD R205, R138, R205 ;  /* 0x000000cd8acd7221 */ /* 0x000fe20000000000 */
[----:B------:R-:W-:Y:S01]  /*3d80*/  LOP3.LUT R138, R0, 0x7f, RZ, 0xc0, !PT ;  /* 0x0000007f008a7812 */ /* 0x000fe200078ec0ff */
[----:B------:R0:W-:Y:S06]  /*3d90*/  MEMBAR.ALL.CTA ;  /* 0x0000000000007992 */ /* 0x0001ec0000008000 */
[----:B0-----:R-:W0:Y:S02]  /*3da0*/  FENCE.VIEW.ASYNC.S ;  /* 0x00000000000073c6 */ /* 0x001e240000000000 */
[----:B0-----:R-:W-:Y:S06]  /*3db0*/  BAR.SYNC.DEFER_BLOCKING 0x0 ;  /* 0x0000000000007b1d */ /* 0x001fec0000010000 */
[----:B------:R-:W-:Y:S05]  /*3dc0*/  @!P3 BRA `(.L_x_11) ;  /* 0x00000000007cb947 */ /* 0x000fea0003800000 */
[----:B------:R-:W-:Y:S01]  /*3dd0*/  UIADD3 UR5, UPT, UPT, UR10, 0x2000, URZ ;  /* 0x000020000a057890 */ /* 0x000fe2000fffe0ff */
[----:B------:R-:W-:Y:S01]  /*3de0*/  UMOV UR4, URZ ;  /* 0x000000ff00047c82 */ /* 0x000fe20008000000 */
[----:B------:R-:W-:Y:S02]  /*3df0*/  UIADD3 UR8, UPT, UPT, UR11, 0x48, URZ ;  /* 0x000000480b087890 */ /* 0x000fe4000fffe0ff */
[----:B------:R-:W-:Y:S02]  /*3e00*/  USHF.R.U32.HI UR5, URZ, 0x4, UR5 ;  /* 0x00000004ff057899 */ /* 0x000fe40008011605 */
[----:B------:R-:W-:Y:S02]  /*3e10*/  UIADD3 UR18, UPT, UPT, UR11, 0x50, URZ ;  /* 0x000000500b127890 */ /* 0x000fe4000fffe0ff */
[----:B------:R-:W-:Y:S02]  /*3e20*/  USGXT.U32 UR16, UR5, 0xe ;  /* 0x0000000e0510789a */ /* 0x000fe40008000000 */
[----:B------:R-:W-:-:S02]  /*3e30*/  UIADD3 UR19, UPT, UPT, UR11, 0x58, URZ ;  /* 0x000000580b137890 */ /* 0x000fc4000fffe0ff */
[----:B------:R-:W-:Y:S01]  /*3e40*/  UIADD3 UR26, UP2, UPT, UR16, 0x2, URZ ;  /* 0x00000002101a7890 */ /* 0x000fe2000ff5e0ff */
[----:B------:R-:W-:Y:S01]  /*3e50*/  UMOV UR24, 0x0 ;  /* 0x0000000000187882 */ /* 0x000fe20000000000 */
[----:B------:R-:W-:Y:S02]  /*3e60*/  UMOV UR25, 0x4100490 ;  /* 0x0410049000197882 */ /* 0x000fe40000000000 */
[----:B------:R-:W-:Y:S02]  /*3e70*/  UIADD3.X UR27, UPT, UPT, UR4, 0x40004040, URZ, UP2, !UPT ;  /* 0x40004040041b7890 */ /* 0x000fe400097fe4ff */
[----:B------:R-:W-:Y:S02]  /*3e80*/  UIADD3 UR32, UP2, UPT, UR26, 0x2, URZ ;  /* 0x000000021a207890 */ /* 0x000fe4000ff5e0ff */
[----:B------:R-:W-:Y:S02]  /*3e90*/  UIADD3 UR36, UP3, UPT, UR26, 0x4, URZ ;  /* 0x000000041a247890 */ /* 0x000fe4000ff7e0ff */
[----:B------:R-:W-:-:S02]  /*3ea0*/  UIADD3.X UR33, UPT, UPT, UR27, URZ, URZ, UP2, !UPT ;  /* 0x000000ff1b217290 */ /* 0x000fc400097fe4ff */
[----:B------:R-:W-:Y:S01]  /*3eb0*/  UIADD3.X UR37, UPT, UPT, UR27, URZ, URZ, UP3, !UPT ;  /* 0x000000ff1b257290 */ /* 0x000fe20009ffe4ff */
[----:B------:R-:W-:Y:S01]  /*3ec0*/  UMOV UR17, 0x40004040 ;  /* 0x4000404000117882 */ /* 0x000fe20000000000 */
[----:B------:R-:W-:Y:S01]  /*3ed0*/  UMOV UR30, 0x0 ;  /* 0x00000000001e7882 */ /* 0x000fe20000000000 */
[----:B------:R-:W-:Y:S01]  /*3ee0*/  UMOV UR31, 0x4100490 ;  /* 0x04100490001f7882 */ /* 0x000fe20000000000 */
[----:B------:R-:W-:Y:S01]  /*3ef0*/  UMOV UR34, 0x0 ;  /* 0x0000000000227882 */ /* 0x000fe20000000000 */
[----:B------:R-:W-:Y:S01]  /*3f00*/  UMOV UR35, 0x4100490 ;  /* 0x0410049000237882 */ /* 0x000fe20000000000 */
[----:B------:R-:W-:Y:S01]  /*3f10*/  UMOV UR4, UR13 ;  /* 0x0000000d00047c82 */ /* 0x000fe20008000000 */
[----:B------:R-:W-:Y:S01]  /*3f20*/  UMOV UR5, URZ ;  /* 0x000000ff00057c82 */ /* 0x000fe20008000000 */
[----:B------:R0:W-:Y:S01]  /*3f30*/  UTCHMMA tmem[UR20], gdesc[UR16], tmem[UR11], tmem[UR24], idesc[UR25], UPT ;  /* 0x00ff1810140079ea */ /* 0x0001e2000b80000b */
[----:B------:R-:W-:Y:S01]  /*3f40*/  UMOV UR38, 0x0 ;  /* 0x0000000000267882 */ /* 0x000fe20000000000 */
[----:B------:R-:W-:Y:S01]  /*3f50*/  UMOV UR39, 0x4100490 ;  /* 0x0410049000277882 */ /* 0x000fe20000000000 */
[----:B------:R0:W-:Y:S01]  /*3f60*/  UTCHMMA tmem[UR8], gdesc[UR26], tmem[UR11], tmem[UR30], idesc[UR31], UPT ;  /* 0x00ff1e1a080079ea */ /* 0x0001e2000b80000b */
[----:B------:R-:W-:Y:S01]  /*3f70*/  UMOV UR4, UR4 ;  /* 0x0000000400047c82 */ /* 0x000fe20008000000 */
[----:B------:R0:W-:Y:S01]  /*3f80*/  UTCHMMA tmem[UR18], gdesc[UR32], tmem[UR11], tmem[UR34], idesc[UR35], UPT ;  /* 0x00ff2220120079ea */ /* 0x0001e2000b80000b */
[----:B------:R0:W-:Y:S01]  /*3f90*/  UTCHMMA tmem[UR19], gdesc[UR36], tmem[UR11], tmem[UR38], idesc[UR39], UPT ;  /* 0x00ff2624130079ea */ /* 0x0001e2000b80000b */
[----:B------:R0:W-:Y:S01]  /*3fa0*/  UTCBAR [UR4], URZ ;  /* 0x000000ff040073e9 */ /* 0x0001e200080000ff */
[----:B------:R-:W-:Y:S01]  /*3fb0*/  NOP ;  /* 0x0000000000007918 */ /* 0x000fe20000000000 */
.L_x_11:
[----:B------:R-:W-:Y:S01]  /*3fc0*/  FSEL R139, R139, -INF , P2 ;  /* 0xff8000008b8b7808 */ /* 0x000fe20001000000 */
[----:B0-----:R-:W-:Y:S01]  /*3fd0*/  UMOV UR4, URZ ;  /* 0x000000ff00047c82 */ /* 0x001fe20008000000 */
[----:B------:R-:W-:Y:S01]  /*3fe0*/  FSEL R160, R205, 1, P2 ;  /* 0x3f800000cda07808 */ /* 0x000fe20001000000 */
[----:B------:R-:W-:Y:S06]  /*3ff0*/  BRA.U !UP1, `(.L_x_12) ;  /* 0x00000021098c7547 */ /* 0x000fec000b800000 */
[----:B------:R-:W-:Y:S01]  /*4000*/  USHF.R.U32.HI UR24, URZ, 0x4, UR6 ;  /* 0x00000004ff187899 */ /* 0x000fe20008011606 */
[----:B------:R-:W-:Y:S01]  /*4010*/  IMAD.SHL.U32 R161, R161, 0x40, RZ ;  /* 0x00000040a1a17824 */ /* 0x000fe200078e00ff */
[----:B------:R-:W-:Y:S01]  /*4020*/  UIADD3 UR8, UPT, UPT, UR10, 0x6000, URZ ;  /* 0x000060000a087890 */ /* 0x000fe2000fffe0ff */
[----:B------:R-:W-:Y:S01]  /*4030*/  MOV R172, R139 ;  /* 0x0000008b00ac7202 */ /* 0x000fe20000000f00 */
[----:B------:R-:W-:Y:S01]  /*4040*/  USHF.R.U32.HI UR22, URZ, 0x4, UR10 ;  /* 0x00000004ff167899 */ /* 0x000fe2000801160a */
[----:B------:R-:W-:Y:S01]  /*4050*/  IMAD.MOV.U32 R170, RZ, RZ, RZ ;  /* 0x000000ffffaa7224 */ /* 0x000fe200078e00ff */
[----:B------:R-:W-:Y:S01]  /*4060*/  USGXT.U32 UR24, UR24, 0xe ;  /* 0x0000000e1818789a */ /* 0x000fe20008000000 */
[----:B------:R-:W-:Y:S01]  /*4070*/  MOV R171, R161 ;  /* 0x000000a100ab7202 */ /* 0x000fe20000000f00 */
[----:B------:R-:W-:Y:S02]  /*4080*/  USHF.R.U32.HI UR8, URZ, 0x4, UR8 ;  /* 0x00000004ff087899 */ /* 0x000fe40008011608 */
[----:B------:R-:W-:-:S02]  /*4090*/  USGXT.U32 UR22, UR22, 0xe ;  /* 0x0000000e1616789a */ /* 0x000fc40008000000 */
[----:B------:R-:W-:Y:S02]  /*40a0*/  UIADD3 UR16, UP2, UPT, UR24, 0x2, URZ ;  /* 0x0000000218107890 */ /* 0x000fe4000ff5e0ff */
[----:B------:R-:W-:Y:S01]  /*40b0*/  USGXT.U32 UR26, UR8, 0xe ;  /* 0x0000000e081a789a */ /* 0x000fe20008000000 */
[----:B------:R-:W-:Y:S01]  /*40c0*/  UMOV UR4, URZ ;  /* 0x000000ff00047c82 */ /* 0x000fe20008000000 */
[----:B------:R-:W-:Y:S02]  /*40d0*/  USHF.L.U32 UR21, UR9, 0x6, URZ ;  /* 0x0000000609157899 */ /* 0x000fe400080006ff */
[----:B------:R-:W-:Y:S02]  /*40e0*/  UIADD3 UR18, UP3, UPT, UR22, 0x80, URZ ;  /* 0x0000008016127890 */ /* 0x000fe4000ff7e0ff */
[----:B------:R-:W-:Y:S02]  /*40f0*/  UIADD3.X UR17, UPT, UPT, UR4, 0x40004040, URZ, UP2, !UPT ;  /* 0x4000404004117890 */ /* 0x000fe400097fe4ff */
[----:B------:R-:W-:Y:S01]  /*4100*/  UIADD3 UR38, UP2, UPT, UR26, 0x2, URZ ;  /* 0x000000021a267890 */ /* 0x000fe2000ff5e0ff */
[----:B------:R-:W-:Y:S01]  /*4110*/  IMAD.U32 R173, RZ, RZ, UR21 ;  /* 0x00000015ffad7e24 */ /* 0x000fe2000f8e00ff */
[----:B------:R-:W-:Y:S01]  /*4120*/  UMOV UR6, URZ ;  /* 0x000000ff00067c82 */ /* 0x000fe20008000000 */
[----:B------:R-:W-:Y:S01]  /*4130*/  UMOV UR5, URZ ;  /* 0x000000ff00057c82 */ /* 0x000fe20008000000 */
[----:B------:R-:W-:-:S02]  /*4140*/  UIADD3.X UR19, UPT, UPT, UR6, 0x40004040, URZ, UP3, !UPT ;  /* 0x4000404006137890 */ /* 0x000fc40009ffe4ff */
[----:B------:R-:W-:Y:S02]  /*4150*/  UIADD3 UR40, UP3, UPT, UR18, 0x80, URZ ;  /* 0x0000008012287890 */ /* 0x000fe4000ff7e0ff */
[----:B------:R-:W-:Y:S02]  /*4160*/  UIADD3 UR36, UP4, UPT, UR18, 0x100, URZ ;  /* 0x0000010012247890 */ /* 0x000fe4000ff9e0ff */
[----:B------:R-:W-:Y:S02]  /*4170*/  UIADD3.X UR39, UPT, UPT, UR5, 0x40004040, URZ, UP2, !UPT ;  /* 0x4000404005277890 */ /* 0x000fe400097fe4ff */
[----:B------:R-:W-:Y:S01]  /*4180*/  UISETP.NE.U32.AND UP1, UPT, UR23, URZ, UPT ;  /* 0x000000ff1700728c */ /* 0x000fe2000bf25070 */
[----:B------:R-:W0:Y:S01]  /*4190*/  LDCU UR35, c[0x0][0x3a8] ;  /* 0x00007500ff2377ac */ /* 0x000e220008000800 */
[----:B------:R-:W-:Y:S02]  /*41a0*/  UIADD3.X UR41, UPT, UPT, UR19, URZ, URZ, UP3, !UPT ;  /* 0x000000ff13297290 */ /* 0x000fe40009ffe4ff */
[----:B------:R-:W-:-:S02]  /*41b0*/  UIADD3.X UR37, UPT, UPT, UR19, URZ, URZ, UP4, !UPT ;  /* 0x000000ff13257290 */ /* 0x000fc4000a7fe4ff */
[----:B------:R-:W-:Y:S02]  /*41c0*/  UIADD3.64 UR42, UPT, UPT, UR16, 0x2, URZ ;  /* 0x00000002102a7897 */ /* 0x000fe4000fffe0ff */
[----:B------:R-:W-:Y:S02]  /*41d0*/  UIADD3.64 UR44, UPT, UPT, UR16, 0x4, URZ ;  /* 0x00000004102c7897 */ /* 0x000fe4000fffe0ff */
[----:B------:R-:W-:Y:S02]  /*41e0*/  UIADD3.64 UR46, UPT, UPT, UR38, 0x2, URZ ;  /* 0x00000002262e7897 */ /* 0x000fe4000fffe0ff */
[----:B------:R-:W-:Y:S01]  /*41f0*/  UIADD3.64 UR48, UPT, UPT, UR38, 0x4, URZ ;  /* 0x0000000426307897 */ /* 0x000fe2000fffe0ff */
[----:B------:R-:W-:-:S11]  /*4200*/  UMOV UR34, 0x1 ;  /* 0x0000000100227882 */ /* 0x000fd60000000000 */
.L_x_17:
[----:B-12-4-:R-:W-:-:S04]  /*4210*/  IMAD.WIDE R4, R171, 0x2, R174 ;  /* 0x00000002ab047825 */ /* 0x016fc800078e02ae */
[C---:B------:R-:W-:Y:S01]  /*4220*/  IMAD.WIDE R8, R171.reuse, 0x2, R152 ;  /* 0x00000002ab087825 */ /* 0x040fe200078e0298 */
[----:B------:R1:W2:Y:S03]  /*4230*/  LDG.E.U16 R24, desc[UR28][R4.64] ;  /* 0x0000001c04187981 */ /* 0x0002a6000c1e1500 */
[C---:B------:R-:W-:Y:S01]  /*4240*/  IMAD.WIDE R12, R171.reuse, 0x2, R144 ;  /* 0x00000002ab0c7825 */ /* 0x040fe200078e0290 */
[----:B------:R3:W4:Y:S03]  /*4250*/  LDG.E.U16 R32, desc[UR28][R8.64] ;  /* 0x0000001c08207981 */ /* 0x000726000c1e1500 */
        /* <DEDUP_REMOVED lines=10> */
[C---:B-1----:R-:W-:Y:S01]  /*4300*/  IMAD.WIDE R4, R171.reuse, 0x2, R168 ;  /* 0x00000002ab047825 */ /* 0x042fe200078e02a8 */
[----:B------:R-:W4:Y:S03]  /*4310*/  LDG.E.U16 R184, desc[UR28][R18.64] ;  /* 0x0000001c12b87981 */ /* 0x000f26000c1e1500 */
[C---:B---3--:R-:W-:Y:S01]  /*4320*/  IMAD.WIDE R8, R171.reuse, 0x2, R158 ;  /* 0x00000002ab087825 */ /* 0x048fe200078e029e */
[----:B------:R1:W3:Y:S03]  /*4330*/  LDG.E.U16 R25, desc[UR28][R4.64] ;  /* 0x0000001c04197981 */ /* 0x0002e6000c1e1500 */
[C---:B------:R-:W-:Y:S01]  /*4340*/  IMAD.WIDE R14, R171.reuse, 0x2, R142 ;  /* 0x00000002ab0e7825 */ /* 0x040fe200078e028e */
[----:B------:R1:W3:Y:S03]  /*4350*/  LDG.E.U16 R27, desc[UR28][R8.64] ;  /* 0x0000001c081b7981 */ /* 0x0002e6000c1e1500 */
[C---:B-----5:R-:W-:Y:S01]  /*4360*/  IMAD.WIDE R12, R171.reuse, 0x2, R132 ;  /* 0x00000002ab0c7825 */ /* 0x060fe200078e0284 */
[----:B------:R-:W5:Y:S03]  /*4370*/  LDG.E.U16 R31, desc[UR28][R14.64] ;  /* 0x0000001c0e1f7981 */ /* 0x000f66000c1e1500 */
[C---:B0-----:R-:W-:Y:S01]  /*4380*/  IMAD.WIDE R16, R171.reuse, 0x2, R124 ;  /* 0x00000002ab107825 */ /* 0x041fe200078e027c */
[----:B------:R0:W5:Y:S03]  /*4390*/  LDG.E.U16 R33, desc[UR28][R12.64] ;  /* 0x0000001c0c217981 */ /* 0x000166000c1e1500 */
[C---:B------:R-:W-:Y:S01]  /*43a0*/  IMAD.WIDE R22, R171.reuse, 0x2, R108 ;  /* 0x00000002ab167825 */ /* 0x040fe200078e026c */
[----:B------:R0:W5:Y:S03]  /*43b0*/  LDG.E.U16 R35, desc[UR28][R16.64] ;  /* 0x0000001c10237981 */ /* 0x000166000c1e1500 */
[----:B------:R-:W-:-:S02]  /*43c0*/  IMAD.WIDE R20, R171, 0x2, R116 ;  /* 0x00000002ab147825 */ /* 0x000fc400078e0274 */
[----:B------:R-:W5:Y:S02]  /*43d0*/  LDG.E.U16 R23, desc[UR28][R22.64] ;  /* 0x0000001c16177981 */ /* 0x000f64000c1e1500 */
[C---:B------:R-:W-:Y:S02]  /*43e0*/  IMAD.WIDE R10, R171.reuse, 0x2, R150 ;  /* 0x00000002ab0a7825 */ /* 0x040fe400078e0296 */
[----:B------:R0:W5:Y:S02]  /*43f0*/  LDG.E.U16 R139, desc[UR28][R20.64] ;  /* 0x0000001c148b7981 */ /* 0x000164000c1e1500 */
[C---:B------:R-:W-:Y:S02]  /*4400*/  IMAD.WIDE R6, R171.reuse, 0x2, R166 ;  /* 0x00000002ab067825 */ /* 0x040fe400078e02a6 */
[----:B------:R-:W5:Y:S02]  /*4410*/  LDG.E.U16 R29, desc[UR28][R10.64] ;  /* 0x0000001c0a1d7981 */ /* 0x000f64000c1e1500 */
[----:B-1----:R-:W-:-:S02]  /*4420*/  IMAD.WIDE R4, R171, 0x2, R156 ;  /* 0x00000002ab047825 */ /* 0x002fc400078e029c */
[----:B------:R-:W5:Y:S02]  /*4430*/  LDG.E.U16 R26, desc[UR28][R6.64] ;  /* 0x0000001c061a7981 */ /* 0x000f64000c1e1500 */
[C---:B------:R-:W-:Y:S02]  /*4440*/  IMAD.WIDE R8, R171.reuse, 0x2, R148 ;  /* 0x00000002ab087825 */ /* 0x040fe400078e0294 */
[----:B------:R1:W5:Y:S02]  /*4450*/  LDG.E.U16 R30, desc[UR28][R4.64] ;  /* 0x0000001c041e7981 */ /* 0x000364000c1e1500 */
[C---:B0-----:R-:W-:Y:S02]  /*4460*/  IMAD.WIDE R12, R171.reuse, 0x2, R140 ;  /* 0x00000002ab0c7825 */ /* 0x041fe400078e028c */
[----:B------:R0:W5:Y:S02]  /*4470*/  LDG.E.U16 R34, desc[UR28][R8.64] ;  /* 0x0000001c08227981 */ /* 0x000164000c1e1500 */
[----:B------:R-:W-:-:S02]  /*4480*/  IMAD.WIDE R14, R171, 0x2, R130 ;  /* 0x00000002ab0e7825 */ /* 0x000fc400078e0282 */
[----:B------:R0:W5:Y:S02]  /*4490*/  LDG.E.U16 R178, desc[UR28][R12.64] ;  /* 0x0000001c0cb27981 */ /* 0x000164000c1e1500 */
[C---:B------:R-:W-:Y:S02]  /*44a0*/  IMAD.WIDE R18, R171.reuse, 0x2, R122 ;  /* 0x00000002ab127825 */ /* 0x040fe400078e027a */
[----:B------:R0:W5:Y:S02]  /*44b0*/  LDG.E.U16 R182, desc[UR28][R14.64] ;  /* 0x0000001c0eb67981 */ /* 0x000164000c1e1500 */
[C---:B------:R-:W-:Y:S02]  /*44c0*/  IMAD.WIDE R16, R171.reuse, 0x2, R114 ;  /* 0x00000002ab107825 */ /* 0x040fe400078e0272 */
[----:B------:R-:W5:Y:S02]  /*44d0*/  LDG.E.U16 R22, desc[UR28][R18.64] ;  /* 0x0000001c12167981 */ /* 0x000f64000c1e1500 */
[----:B------:R-:W-:-:S02]  /*44e0*/  IMAD.WIDE R20, R171, 0x2, R106 ;  /* 0x00000002ab147825 */ /* 0x000fc400078e026a */
[----:B------:R0:W5:Y:S02]  /*44f0*/  LDG.E.U16 R188, desc[UR28][R16.64] ;  /* 0x0000001c10bc7981 */ /* 0x000164000c1e1500 */
[C---:B-1----:R-:W-:Y:S02]  /*4500*/  IMAD.WIDE R4, R171.reuse, 0x2, R164 ;  /* 0x00000002ab047825 */ /* 0x042fe400078e02a4 */
[----:B------:R-:W5:Y:S02]  /*4510*/  LDG.E.U16 R20, desc[UR28][R20.64] ;  /* 0x0000001c14147981 */ /* 0x000f64000c1e1500 */
[C---:B------:R-:W-:Y:S02]  /*4520*/  IMAD.WIDE R6, R171.reuse, 0x2, R154 ;  /* 0x00000002ab067825 */ /* 0x040fe400078e029a */
[----:B------:R-:W5:Y:S02]  /*4530*/  LDG.E.U16 R5, desc[UR28][R4.64] ;  /* 0x0000001c04057981 */ /* 0x000f64000c1e1500 */
[----:B------:R-:W-:-:S02]  /*4540*/  IMAD.WIDE R10, R171, 0x2, R146 ;  /* 0x00000002ab0a7825 */ /* 0x000fc400078e0292 */
[----:B------:R-:W5:Y:S02]  /*4550*/  LDG.E.U16 R7, desc[UR28][R6.64] ;  /* 0x0000001c06077981 */ /* 0x000f64000c1e1500 */
[C---:B0-----:R-:W-:Y:S02]  /*4560*/  IMAD.WIDE R8, R171.reuse, 0x2, R136 ;  /* 0x00000002ab087825 */ /* 0x041fe400078e0288 */
[----:B------:R-:W5:Y:S02]  /*4570*/  LDG.E.U16 R11, desc[UR28][R10.64] ;  /* 0x0000001c0a0b7981 */ /* 0x000f64000c1e1500 */
[C---:B------:R-:W-:Y:S02]  /*4580*/  IMAD.WIDE R12, R171.reuse, 0x2, R128 ;  /* 0x00000002ab0c7825 */ /* 0x040fe400078e0280 */
[----:B------:R-:W5:Y:S02]  /*4590*/  LDG.E.U16 R9, desc[UR28][R8.64] ;  /* 0x0000001c08097981 */ /* 0x000f64000c1e1500 */
[----:B------:R-:W-:-:S02]  /*45a0*/  IMAD.WIDE R14, R171, 0x2, R120 ;  /* 0x00000002ab0e7825 */ /* 0x000fc400078e0278 */
[----:B------:R-:W5:Y:S02]  /*45b0*/  LDG.E.U16 R13, desc[UR28][R12.64] ;  /* 0x0000001c0c0d7981 */ /* 0x000f64000c1e1500 */
[C---:B------:R-:W-:Y:S02]  /*45c0*/  IMAD.WIDE R16, R171.reuse, 0x2, R112 ;  /* 0x00000002ab107825 */ /* 0x040fe400078e0270 */
[----:B------:R-:W5:Y:S02]  /*45d0*/  LDG.E.U16 R15, desc[UR28][R14.64] ;  /* 0x0000001c0e0f7981 */ /* 0x000f64000c1e1500 */
[----:B------:R-:W-:Y:S02]  /*45e0*/  IMAD.WIDE R18, R171, 0x2, R104 ;  /* 0x00000002ab127825 */ /* 0x000fe400078e0268 */
[----:B------:R-:W5:Y:S04]  /*45f0*/  LDG.E.U16 R17, desc[UR28][R16.64] ;  /* 0x0000001c10117981 */ /* 0x000f68000c1e1500 */
[----:B------:R-:W5:Y:S01]  /*4600*/  LDG.E.U16 R19, desc[UR28][R18.64] ;  /* 0x0000001c12137981 */ /* 0x000f62000c1e1500 */
[----:B------:R-:W-:-:S02]  /*4610*/  UMOV UR8, 0x1 ;  /* 0x0000000100087882 */ /* 0x000fc40000000000 */
[----:B------:R-:W-:-:S04]  /*4620*/  @!UP0 UIADD3 UR8, UPT, UPT, -UR8, 0x100000, URZ ;  /* 0x0010000008088890 */ /* 0x000fc8000fffe1ff */
[----:B------:R-:W-:Y:S02]  /*4630*/  @!UP0 USHF.L.U32 UR9, UR8, 0xb, URZ ;  /* 0x0000000b08098899 */ /* 0x000fe400080006ff */
[----:B------:R-:W-:Y:S01]  /*4640*/  @!UP0 USHF.L.U32 UR8, UR8, 0x1, URZ ;  /* 0x0000000108088899 */ /* 0x000fe200080006ff */
[----:B------:R-:W-:Y:S01]  /*4650*/  VOTEU.ALL UP2, P1 ;  /* 0x0000000000ff7886 */ /* 0x000fe20000840000 */
[----:B--2---:R0:W-:Y:S04]  /*4660*/  STS.U16 [R59+UR10+0x4000], R24 ;  /* 0x004000183b007988 */ /* 0x0041e8000800040a */
[----:B----4-:R0:W-:Y:S04]  /*4670*/  STS.U16 [R59+UR10+0x4800], R32 ;  /* 0x004800203b007988 */ /* 0x0101e8000800040a */
[----:B------:R0:W-:Y:S04]  /*4680*/  STS.U16 [R59+UR10+0x4c00], R176 ;  /* 0x004c00b03b007988 */ /* 0x0001e8000800040a */
[----:B------:R0:W-:Y:S04]  /*4690*/  STS.U16 [R59+UR10+0x5000], R180 ;  /* 0x005000b43b007988 */ /* 0x0001e8000800040a */
[----:B------:R0:W-:Y:S04]  /*46a0*/  STS.U16 [R59+UR10+0x5c00], R190 ;  /* 0x005c00be3b007988 */ /* 0x0001e8000800040a */
[----:B------:R0:W-:Y:S04]  /*46b0*/  STS.U16 [R59+UR10+0x5800], R186 ;  /* 0x005800ba3b007988 */ /* 0x0001e8000800040a */
[----:B------:R0:W-:Y:S04]  /*46c0*/  STS.U16 [R59+UR10+0x4400], R28 ;  /* 0x0044001c3b007988 */ /* 0x0001e8000800040a */
[----:B------:R0:W-:Y:S04]  /*46d0*/  STS.U16 [R59+UR10+0x5400], R184 ;  /* 0x005400b83b007988 */ /* 0x0001e8000800040a */
[----:B---3--:R0:W-:Y:S04]  /*46e0*/  STS.U16 [R58+UR10+0x4100], R25 ;  /* 0x004100193a007988 */ /* 0x0081e8000800040a */
[----:B------:R0:W-:Y:S04]  /*46f0*/  STS.U16 [R58+UR10+0x4500], R27 ;  /* 0x0045001b3a007988 */ /* 0x0001e8000800040a */
[----:B-----5:R0:W-:Y:S04]  /*4700*/  STS.U16 [R58+UR10+0x4d00], R31 ;  /* 0x004d001f3a007988 */ /* 0x0201e8000800040a */
        /* <DEDUP_REMOVED lines=21> */
[----:B------:R1:W-:Y:S06]  /*4860*/  MEMBAR.ALL.CTA ;  /* 0x0000000000007992 */ /* 0x0003ec0000008000 */
[----:B-1----:R-:W-:Y:S04]  /*4870*/  FENCE.VIEW.ASYNC.S ;  /* 0x00000000000073c6 */ /* 0x002fe80000000000 */
[----:B------:R-:W1:Y:S02]  /*4880*/  FENCE.VIEW.ASYNC.S ;  /* 0x00000000000073c6 */ /* 0x000e640000000000 */
[----:B-1----:R0:W1:Y:S02]  /*4890*/  @!UP2 SYNCS.EXCH.64 URZ, [UR10+0x8010], UR8 ;  /* 0x008010080affa5b2 */ /* 0x0020640008000100 */
[----:B-1----:R-:W-:Y:S06]  /*48a0*/  BAR.SYNC.DEFER_BLOCKING 0x0 ;  /* 0x0000000000007b1d */ /* 0x002fec0000010000 */
[----:B0-----:R-:W-:Y:S05]  /*48b0*/  BRA.U UP1, `(.L_x_13) ;  /* 0x00000001014c7547 */ /* 0x001fea000b800000 */
[----:B------:R-:W-:Y:S01]  /*48c0*/  UIADD3 UR8, UPT, UPT, UR10, 0x8010, URZ ;  /* 0x000080100a087890 */ /* 0x000fe2000fffe0ff */
[----:B------:R-:W-:Y:S01]  /*48d0*/  UMOV UR23, 0x40004040 ;  /* 0x4000404000177882 */ /* 0x000fe20000000000 */
[----:B------:R-:W-:Y:S01]  /*48e0*/  UMOV UR25, 0x40004040 ;  /* 0x4000404000197882 */ /* 0x000fe20000000000 */
[----:B------:R-:W-:Y:S01]  /*48f0*/  UMOV UR30, 0x0 ;  /* 0x00000000001e7882 */ /* 0x000fe20000000000 */
[----:B------:R-:W-:Y:S01]  /*4900*/  UMOV UR31, 0x4108490 ;  /* 0x04108490001f7882 */ /* 0x000fe20000000000 */
[----:B------:R-:W-:Y:S01]  /*4910*/  UMOV UR32, 0x0 ;  /* 0x0000000000207882 */ /* 0x000fe20000000000 */
[----:B------:R-:W-:Y:S01]  /*4920*/  UMOV UR33, 0x4108490 ;  /* 0x0410849000217882 */ /* 0x000fe20000000000 */
[----:B------:R-:W-:Y:S01]  /*4930*/  UMOV UR50, 0x0 ;  /* 0x0000000000327882 */ /* 0x000fe20000000000 */
[----:B------:R-:W-:Y:S01]  /*4940*/  UMOV UR51, 0x4108490 ;  /* 0x0410849000337882 */ /* 0x000fe20000000000 */
[----:B------:R0:W-:Y:S01]  /*4950*/  UTCHMMA gdesc[UR22], gdesc[UR24], tmem[UR12], tmem[UR30], idesc[UR31], !UPT ;  /* 0x00ff1e18160075ea */ /* 0x0001e2000f80000c */
[----:B------:R-:W-:Y:S01]  /*4960*/  UMOV UR9, URZ ;  /* 0x000000ff00097c82 */ /* 0x000fe20008000000 */
        /* <DEDUP_REMOVED lines=8> */
.L_x_13:
[----:B------:R-:W1:Y:S02]  /*49f0*/  SYNCS.PHASECHK.TRANS64.TRYWAIT P2, [UR10+0x8010], RZ ;  /* 0x008010ffff0075a7 */ /* 0x000e64000804110a */
[----:B-1----:R-:W-:Y:S05]  /*4a00*/  @!P2 BRA `(.L_x_14) ;  /* 0x000000300064a947 */ /* 0x002fea0003800000 */
.L_x_23:
[----:B------:R-:W-:Y:S01]  /*4a10*/  BAR.SYNC.DEFER_BLOCKING 0x0 ;  /* 0x0000000000007b1d */ /* 0x000fe20000010000 */
[----:B------:R-:W-:-:S04]  /*4a20*/  IMAD.WIDE R208, R173, 0x2, R102 ;  /* 0x00000002add07825 */ /* 0x000fc800078e0266 */
[----:B------:R-:W-:Y:S01]  /*4a30*/  IMAD.WIDE R206, R173, 0x2, R94 ;  /* 0x00000002adce7825 */ /* 0x000fe200078e025e */
[----:B------:R-:W-:Y:S01]  /*4a40*/  LDTM.16dp32bit_t0_t15.x32 R4, tmem[UR14+0x100000] ;  /* 0x1000000e000479ee */ /* 0x000fe20008a80000 */
[----:B------:R-:W1:Y:S01]  /*4a50*/  LDTM.16dp32bit_t16_t31.x32 R4, tmem[UR14+0x100020] ;  /* 0x1000200e000479ee */ /* 0x000e620008aa0000 */
[----:B------:R-:W2:Y:S01]  /*4a60*/  @!P1 SYNCS.CCTL.IV [UR10+0x8010] ;  /* 0x00801000ff0099b1 */ /* 0x000ea2000800000a */
[----:B------:R-:W-:Y:S01]  /*4a70*/  NOP ;  /* 0x0000000000007918 */ /* 0x000fe20000000000 */
[----:B-1----:R-:W-:Y:S01]  /*4a80*/  FMUL R139, R4, UR35 ;  /* 0x00000023048b7c20 */ /* 0x002fe20008400000 */
[----:B------:R-:W-:Y:S01]  /*4a90*/  FMUL R176, R5, UR35 ;  /* 0x0000002305b07c20 */ /* 0x000fe20008400000 */
[----:B------:R-:W-:Y:S01]  /*4aa0*/  FMUL R177, R6, UR35 ;  /* 0x0000002306b17c20 */ /* 0x000fe20008400000 */
[----:B------:R-:W-:Y:S01]  /*4ab0*/  FMUL R178, R7, UR35 ;  /* 0x0000002307b27c20 */ /* 0x000fe20008400000 */
[----:B------:R-:W-:-:S03]  /*4ac0*/  FMUL R179, R8, UR35 ;  /* 0x0000002308b37c20 */ /* 0x000fc60008400000 */
[----:B------:R-:W-:Y:S01]  /*4ad0*/  FMNMX3 R177, R139, R176, R177, !PT ;  /* 0x000000b08bb17276 */ /* 0x000fe200078000b1 */
[----:B------:R-:W-:Y:S01]  /*4ae0*/  FMUL R139, R9, UR35 ;  /* 0x00000023098b7c20 */ /* 0x000fe20008400000 */
[----:B------:R-:W-:Y:S02]  /*4af0*/  FMUL R176, R10, UR35 ;  /* 0x000000230ab07c20 */ /* 0x000fe40008400000 */
[----:B------:R-:W-:Y:S01]  /*4b00*/  FMNMX3 R179, R177, R178, R179, !PT ;  /* 0x000000b2b1b37276 */ /* 0x000fe200078000b3 */
[----:B------:R-:W-:Y:S01]  /*4b10*/  FMUL R177, R11, UR35 ;  /* 0x000000230bb17c20 */ /* 0x000fe20008400000 */
[----:B------:R-:W-:Y:S02]  /*4b20*/  FMUL R178, R12, UR35 ;  /* 0x000000230cb27c20 */ /* 0x000fe40008400000 */
[----:B------:R-:W-:Y:S01]  /*4b30*/  FMNMX3 R179, R179, R139, R176, !PT ;  /* 0x0000008bb3b37276 */ /* 0x000fe200078000b0 */
[----:B------:R-:W-:Y:S01]  /*4b40*/  FMUL R139, R13, UR35 ;  /* 0x000000230d8b7c20 */ /* 0x000fe20008400000 */
[----:B------:R-:W-:-:S02]  /*4b50*/  FMUL R176, R14, UR35 ;  /* 0x000000230eb07c20 */ /* 0x000fc40008400000 */
        /* <DEDUP_REMOVED lines=31> */
[----:B------:R-:W-:-:S03]  /*4d50*/  FMUL R177, R35, UR35 ;  /* 0x0000002323b17c20 */ /* 0x000fc60008400000 */
[----:B------:R-:W-:-:S04]  /*4d60*/  FMNMX3 R176, R178, R139, R176, !PT ;  /* 0x0000008bb2b07276 */ /* 0x000fc800078000b0 */
[----:B------:R-:W-:-:S05]  /*4d70*/  FMNMX R177, R177, R176, !PT ;  /* 0x000000b0b1b17209 */ /* 0x000fca0007800000 */
[----:B------:R-:W1:Y:S02]  /*4d80*/  SHFL.BFLY PT, R139, R177, 0x10, 0x1f ;  /* 0x0e001f00b18b7f89 */ /* 0x000e6400000e0000 */
[----:B-1----:R-:W-:-:S05]  /*4d90*/  FMNMX3 R139, R177, R139, R172, !PT ;  /* 0x0000008bb18b7276 */ /* 0x002fca00078000ac */
        /* <DEDUP_REMOVED lines=14> */
[----:B------:R-:W-:Y:S01]  /*4e80*/  FMUL R176, R9, 1.4426950216293334961 ;  /* 0x3fb8aa3b09b07820 */ /* 0x000fe20000400000 */
[----:B------:R-:W-:Y:S01]  /*4e90*/  FMUL R13, R13, 1.4426950216293334961 ;  /* 0x3fb8aa3b0d0d7820 */ /* 0x000fe20000400000 */
[--C-:B------:R-:W-:Y:S01]  /*4ea0*/  FFMA R11, R11, UR35, -R139.reuse ;  /* 0x000000230b0b7c23 */ /* 0x100fe2000800088b */
[----:B------:R-:W-:Y:S01]  /*4eb0*/  FMUL R8, R8, 1.4426950216293334961 ;  /* 0x3fb8aa3b08087820 */ /* 0x000fe20000400000 */
[----:B------:R-:W1:Y:S01]  /*4ec0*/  MUFU.EX2 R5, R5 ;  /* 0x0000000500057308 */ /* 0x000e620000000800 */
[--C-:B------:R-:W-:Y:S01]  /*4ed0*/  FFMA R12, R12, UR35, -R139.reuse ;  /* 0x000000230c0c7c23 */ /* 0x100fe2000800088b */
[----:B------:R-:W-:Y:S01]  /*4ee0*/  FMUL R11, R11, 1.4426950216293334961 ;  /* 0x3fb8aa3b0b0b7820 */ /* 0x000fe20000400000 */
[--C-:B------:R-:W-:Y:S01]  /*4ef0*/  FFMA R14, R14, UR35, -R139.reuse ;  /* 0x000000230e0e7c23 */ /* 0x100fe2000800088b */
[--C-:B------:R-:W-:Y:S01]  /*4f00*/  FFMA R15, R15, UR35, -R139.reuse ;  /* 0x000000230f0f7c23 */ /* 0x100fe2000800088b */
[----:B------:R-:W-:Y:S01]  /*4f10*/  FMUL R9, R12, 1.4426950216293334961 ;  /* 0x3fb8aa3b0c097820 */ /* 0x000fe20000400000 */
[--C-:B------:R-:W-:Y:S01]  /*4f20*/  FFMA R16, R16, UR35, -R139.reuse ;  /* 0x0000002310107c23 */ /* 0x100fe2000800088b */
[----:B------:R-:W-:Y:S01]  /*4f30*/  FMUL R14, R14, 1.4426950216293334961 ;  /* 0x3fb8aa3b0e0e7820 */ /* 0x000fe20000400000 */
[----:B------:R-:W3:Y:S01]  /*4f40*/  MUFU.EX2 R6, R6 ;  /* 0x0000000600067308 */ /* 0x000ee20000000800 */
[----:B------:R-:W-:Y:S01]  /*4f50*/  FMUL R15, R15, 1.4426950216293334961 ;  /* 0x3fb8aa3b0f0f7820 */ /* 0x000fe20000400000 */
[----:B------:R-:W-:Y:S01]  /*4f60*/  FMUL R16, R16, 1.4426950216293334961 ;  /* 0x3fb8aa3b10107820 */ /* 0x000fe20000400000 */
[--C-:B------:R-:W-:Y:S01]  /*4f70*/  FFMA R17, R17, UR35, -R139.reuse ;  /* 0x0000002311117c23 */ /* 0x100fe2000800088b */
[--C-:B------:R-:W-:Y:S01]  /*4f80*/  FFMA R18, R18, UR35, -R139.reuse ;  /* 0x0000002312127c23 */ /* 0x100fe2000800088b */
[--C-:B------:R-:W-:Y:S01]  /*4f90*/  FFMA R19, R19, UR35, -R139.reuse ;  /* 0x0000002313137c23 */ /* 0x100fe2000800088b */
[--C-:B------:R-:W-:Y:S01]  /*4fa0*/  FFMA R20, R20, UR35, -R139.reuse ;  /* 0x0000002314147c23 */ /* 0x100fe2000800088b */
[----:B------:R-:W-:Y:S01]  /*4fb0*/  FMUL R17, R17, 1.4426950216293334961 ;  /* 0x3fb8aa3b11117820 */ /* 0x000fe20000400000 */
[----:B------:R-:W4:Y:S01]  /*4fc0*/  MUFU.EX2 R179, R179 ;  /* 0x000000b300b37308 */ /* 0x000f220000000800 */
[----:B------:R-:W-:Y:S01]  /*4fd0*/  FMUL R18, R18, 1.4426950216293334961 ;  /* 0x3fb8aa3b12127820 */ /* 0x000fe20000400000 */
[----:B------:R-:W-:Y:S01]  /*4fe0*/  FMUL R19, R19, 1.4426950216293334961 ;  /* 0x3fb8aa3b13137820 */ /* 0x000fe20000400000 */
[----:B------:R-:W-:Y:S01]  /*4ff0*/  FMUL R20, R20, 1.4426950216293334961 ;  /* 0x3fb8aa3b14147820 */ /* 0x000fe20000400000 */
[--C-:B------:R-:W-:Y:S01]  /*5000*/  FFMA R21, R21, UR35, -R139.reuse ;  /* 0x0000002315157c23 */ /* 0x100fe2000800088b */
[--C-:B------:R-:W-:Y:S01]  /*5010*/  FFMA R22, R22, UR35, -R139.reuse ;  /* 0x0000002316167c23 */ /* 0x100fe2000800088b */
[--C-:B------:R-:W-:Y:S01]  /*5020*/  FFMA R23, R23, UR35, -R139.reuse ;  /* 0x0000002317177c23 */ /* 0x100fe2000800088b */
[--C-:B------:R-:W-:Y:S01]  /*5030*/  FFMA R24, R24, UR35, -R139.reuse ;  /* 0x0000002318187c23 */ /* 0x100fe2000800088b */
[----:B------:R-:W5:Y:S01]  /*5040*/  MUFU.EX2 R7, R7 ;  /* 0x0000000700077308 */ /* 0x000f620000000800 */
[----:B------:R-:W-:Y:S01]  /*5050*/  FMUL R21, R21, 1.4426950216293334961 ;  /* 0x3fb8aa3b15157820 */ /* 0x000fe20000400000 */
[----:B------:R-:W-:Y:S01]  /*5060*/  FMUL R22, R22, 1.4426950216293334961 ;  /* 0x3fb8aa3b16167820 */ /* 0x000fe20000400000 */
[----:B------:R-:W-:Y:S01]  /*5070*/  FMUL R23, R23, 1.4426950216293334961 ;  /* 0x3fb8aa3b17177820 */ /* 0x000fe20000400000 */
[----:B------:R-:W-:Y:S01]  /*5080*/  FMUL R24, R24, 1.4426950216293334961 ;  /* 0x3fb8aa3b18187820 */ /* 0x000fe20000400000 */
[--C-:B------:R-:W-:Y:S01]  /*5090*/  FFMA R25, R25, UR35, -R139.reuse ;  /* 0x0000002319197c23 */ /* 0x100fe2000800088b */
[--C-:B------:R-:W-:Y:S01]  /*50a0*/  FFMA R26, R26, UR35, -R139.reuse ;  /* 0x000000231a1a7c23 */ /* 0x100fe2000800088b */
[--C-:B------:R-:W-:Y:S01]  /*50b0*/  FFMA R27, R27, UR35, -R139.reuse ;  /* 0x000000231b1b7c23 */ /* 0x100fe2000800088b */
[----:B------:R-:W0:Y:S01]  /*50c0*/  MUFU.EX2 R10, R176 ;  /* 0x000000b0000a7308 */ /* 0x000e220000000800 */
[----:B------:R-:W-:Y:S01]  /*50d0*/  FMUL R25, R25, 1.4426950216293334961 ;  /* 0x3fb8aa3b19197820 */ /* 0x000fe20000400000 */
[----:B------:R-:W-:Y:S01]  /*50e0*/  FMUL R26, R26, 1.4426950216293334961 ;  /* 0x3fb8aa3b1a1a7820 */ /* 0x000fe20000400000 */
[----:B------:R-:W-:Y:S01]  /*50f0*/  FMUL R27, R27, 1.4426950216293334961 ;  /* 0x3fb8aa3b1b1b7820 */ /* 0x000fe20000400000 */
[--C-:B------:R-:W-:Y:S01]  /*5100*/  FFMA R28, R28, UR35, -R139.reuse ;  /* 0x000000231c1c7c23 */ /* 0x100fe2000800088b */
[--C-:B------:R-:W-:Y:S01]  /*5110*/  FFMA R29, R29, UR35, -R139.reuse ;  /* 0x000000231d1d7c23 */ /* 0x100fe2000800088b */
[--C-:B------:R-:W-:Y:S01]  /*5120*/  FFMA R30, R30, UR35, -R139.reuse ;  /* 0x000000231e1e7c23 */ /* 0x100fe2000800088b */
[--C-:B------:R-:W-:Y:S01]  /*5130*/  FFMA R31, R31, UR35, -R139.reuse ;  /* 0x000000231f1f7c23 */ /* 0x100fe2000800088b */
[----:B------:R1:W-:Y:S01]  /*5140*/  MUFU.EX2 R178, R13 ;  /* 0x0000000d00b27308 */ /* 0x0003e20000000800 */
[----:B------:R-:W-:Y:S01]  /*5150*/  FMUL R28, R28, 1.4426950216293334961 ;  /* 0x3fb8aa3b1c1c7820 */ /* 0x000fe20000400000 */
[----:B------:R-:W-:Y:S01]  /*5160*/  FMUL R29, R29, 1.4426950216293334961 ;  /* 0x3fb8aa3b1d1d7820 */ /* 0x000fe20000400000 */
[----:B------:R-:W-:Y:S01]  /*5170*/  FMUL R30, R30, 1.4426950216293334961 ;  /* 0x3fb8aa3b1e1e7820 */ /* 0x000fe20000400000 */
[--C-:B------:R-:W-:Y:S01]  /*5180*/  FFMA R32, R32, UR35, -R139.reuse ;  /* 0x0000002320207c23 */ /* 0x100fe2000800088b */
[----:B------:R-:W-:Y:S01]  /*5190*/  FMUL R31, R31, 1.4426950216293334961 ;  /* 0x3fb8aa3b1f1f7820 */ /* 0x000fe20000400000 */
[--C-:B------:R-:W-:Y:S01]  /*51a0*/  FFMA R33, R33, UR35, -R139.reuse ;  /* 0x0000002321217c23 */ /* 0x100fe2000800088b */
[----:B------:R-:W-:Y:S01]  /*51b0*/  FFMA R34, R34, UR35, -R139 ;  /* 0x0000002322227c23 */ /* 0x000fe2000800088b */
[----:B------:R-:W0:Y:S01]  /*51c0*/  MUFU.EX2 R8, R8 ;  /* 0x0000000800087308 */ /* 0x000e220000000800 */
[----:B-1----:R-:W-:Y:S01]  /*51d0*/  FADD R13, R4, R5 ;  /* 0x00000005040d7221 */ /* 0x002fe20000000000 */
[----:B------:R-:W-:Y:S01]  /*51e0*/  FMUL R32, R32, 1.4426950216293334961 ;  /* 0x3fb8aa3b20207820 */ /* 0x000fe20000400000 */
[----:B------:R-:W-:Y:S01]  /*51f0*/  FMUL R33, R33, 1.4426950216293334961 ;  /* 0x3fb8aa3b21217820 */ /* 0x000fe20000400000 */
[----:B------:R-:W-:Y:S01]  /*5200*/  FFMA R35, R35, UR35, -R139 ;  /* 0x0000002323237c23 */ /* 0x000fe2000800088b */
[----:B---3--:R-:W-:Y:S01]  /*5210*/  FADD R12, R6, R13 ;  /* 0x0000000d060c7221 */ /* 0x008fe20000000000 */
[----:B------:R-:W-:-:S02]  /*5220*/  FMUL R34, R34, 1.4426950216293334961 ;  /* 0x3fb8aa3b22227820 */ /* 0x000fc40000400000 */
[----:B------:R-:W1:Y:S01]  /*5230*/  MUFU.EX2 R11, R11 ;  /* 0x0000000b000b7308 */ /* 0x000e620000000800 */
[----:B----4-:R-:W-:Y:S01]  /*5240*/  FADD R12, R179, R12 ;  /* 0x0000000cb30c7221 */ /* 0x010fe20000000000 */
[----:B------:R-:W-:-:S03]  /*5250*/  FMUL R35, R35, 1.4426950216293334961 ;  /* 0x3fb8aa3b23237820 */ /* 0x000fc60000400000 */
[----:B-----5:R-:W-:-:S03]  /*5260*/  FADD R13, R7, R12 ;  /* 0x0000000c070d7221 */ /* 0x020fc60000000000 */
[----:B------:R-:W3:Y:S01]  /*5270*/  MUFU.EX2 R9, R9 ;  /* 0x0000000900097308 */ /* 0x000ee20000000800 */
[----:B0-----:R-:W-:-:S04]  /*5280*/  FADD R13, R10, R13 ;  /* 0x0000000d0a0d7221 */ /* 0x001fc80000000000 */
[----:B------:R-:W-:-:S03]  /*5290*/  FADD R12, R8, R13 ;  /* 0x0000000d080c7221 */ /* 0x000fc60000000000 */
[----:B------:R0:W4:Y:S01]  /*52a0*/  MUFU.EX2 R176, R14 ;  /* 0x0000000e00b07308 */ /* 0x0001220000000800 */
[----:B-1----:R-:W-:-:S07]  /*52b0*/  FADD R12, R11, R12 ;  /* 0x0000000c0b0c7221 */ /* 0x002fce0000000000 */
[----:B------:R-:W1:Y:S01]  /*52c0*/  MUFU.EX2 R181, R15 ;  /* 0x0000000f00b57308 */ /* 0x000e620000000800 */
[----:B---3--:R-:W-:Y:S01]  /*52d0*/  FADD R13, R9, R12 ;  /* 0x0000000c090d7221 */ /* 0x008fe20000000000 */
[----:B0-----:R-:W-:-:S03]  /*52e0*/  SHF.L.U32 R14, R170, 0x1f, RZ ;  /* 0x0000001faa0e7819 */ /* 0x001fc600000006ff */
[----:B------:R-:W-:Y:S01]  /*52f0*/  FADD R13, R178, R13 ;  /* 0x0000000db20d7221 */ /* 0x000fe20000000000 */
[----:B--2---:R-:W0:Y:S02]  /*5300*/  SYNCS.PHASECHK.TRANS64.TRYWAIT P2, [UR13], R14 ;  /* 0x0000000eff0075a7 */ /* 0x004e24000804110d */
[----:B------:R-:W2:Y:S01]  /*5310*/  MUFU.EX2 R180, R16 ;  /* 0x0000001000b47308 */ /* 0x000ea20000000800 */
[----:B----4-:R-:W-:-:S07]  /*5320*/  FADD R12, R176, R13 ;  /* 0x0000000db00c7221 */ /* 0x010fce0000000000 */
[----:B------:R-:W3:Y:S01]  /*5330*/  MUFU.EX2 R185, R17 ;  /* 0x0000001100b97308 */ /* 0x000ee20000000800 */
[----:B-1----:R-:W-:-:S07]  /*5340*/  FADD R13, R181, R12 ;  /* 0x0000000cb50d7221 */ /* 0x002fce0000000000 */
[----:B------:R-:W1:Y:S01]  /*5350*/  MUFU.EX2 R183, R18 ;  /* 0x0000001200b77308 */ /* 0x000e620000000800 */
[----:B--2---:R-:W-:-:S07]  /*5360*/  FADD R12, R180, R13 ;  /* 0x0000000db40c7221 */ /* 0x004fce0000000000 */
[----:B------:R-:W2:Y:S01]  /*5370*/  MUFU.EX2 R184, R19 ;  /* 0x0000001300b87308 */ /* 0x000ea20000000800 */
[----:B---3--:R-:W-:-:S07]  /*5380*/  FADD R12, R185, R12 ;  /* 0x0000000cb90c7221 */ /* 0x008fce0000000000 */
        /* <DEDUP_REMOVED lines=31> */
[----:B-1----:R-:W-:-:S04]  /*5580*/  FADD R13, R199, R12 ;  /* 0x0000000cc70d7221 */ /* 0x002fc80000000000 */
[----:B--2---:R-:W-:-:S04]  /*5590*/  FADD R12, R210, R13 ;  /* 0x0000000dd20c7221 */ /* 0x004fc80000000000 */
[----:B---3--:R-:W-:-:S05]  /*55a0*/  FADD R177, R35, R12 ;  /* 0x0000000c23b17221 */ /* 0x008fca0000000000 */
[----:B------:R1:W2:Y:S01]  /*55b0*/  SHFL.BFLY PT, R170, R177, 0x10, 0x1f ;  /* 0x0e001f00b1aa7f89 */ /* 0x0002a200000e0000 */
[----:B0-----:R-:W-:Y:S05]  /*55c0*/  @!P2 BRA `(.L_x_15) ;  /* 0x000000240080a947 */ /* 0x001fea0003800000 */
.L_x_24:
[C---:B------:R-:W-:Y:S01]  /*55d0*/  IMAD.WIDE R204, R173.reuse, 0x2, R86 ;  /* 0x00000002adcc7825 */ /* 0x040fe200078e0256 */
[----:B------:R-:W3:Y:S03]  /*55e0*/  LDG.E.U16 R208, desc[UR28][R208.64] ;  /* 0x0000001cd0d07981 */ /* 0x000ee6000c1e1500 */
[C---:B------:R-:W-:Y:S01]  /*55f0*/  IMAD.WIDE R202, R173.reuse, 0x2, R78 ;  /* 0x00000002adca7825 */ /* 0x040fe200078e024e */
[----:B------:R-:W4:Y:S03]  /*5600*/  LDG.E.U16 R206, desc[UR28][R206.64] ;  /* 0x0000001ccece7981 */ /* 0x000f26000c1e1500 */
[C---:B------:R-:W-:Y:S01]  /*5610*/  IMAD.WIDE R12, R173.reuse, 0x2, R70 ;  /* 0x00000002ad0c7825 */ /* 0x040fe200078e0246 */
[----:B------:R-:W5:Y:S03]  /*5620*/  LDG.E.U16 R204, desc[UR28][R204.64] ;  /* 0x0000001ccccc7981 */ /* 0x000f66000c1e1500 */
[C---:B------:R-:W-:Y:S01]  /*5630*/  IMAD.WIDE R14, R173.reuse, 0x2, R62 ;  /* 0x00000002ad0e7825 */ /* 0x040fe200078e023e */
[----:B--2---:R-:W2:Y:S03]  /*5640*/  LDG.E.U16 R202, desc[UR28][R202.64] ;  /* 0x0000001ccaca7981 */ /* 0x004ea6000c1e1500 */
[C---:B------:R-:W-:Y:S01]  /*5650*/  IMAD.WIDE R16, R173.reuse, 0x2, R40 ;  /* 0x00000002ad107825 */ /* 0x040fe200078e0228 */
[----:B------:R0:W2:Y:S03]  /*5660*/  LDG.E.U16 R200, desc[UR28][R12.64] ;  /* 0x0000001c0cc87981 */ /* 0x0000a6000c1e1500 */
[C---:B------:R-:W-:Y:S01]  /*5670*/  IMAD.WIDE R30, R173.reuse, 0x2, R48 ;  /* 0x00000002ad1e7825 */ /* 0x040fe200078e0230 */
[----:B------:R1:W2:Y:S03]  /*5680*/  LDG.E.U16 R198, desc[UR28][R14.64] ;  /* 0x0000001c0ec67981 */ /* 0x0002a6000c1e1500 */
[C---:B------:R-:W-:Y:S01]  /*5690*/  IMAD.WIDE R28, R173.reuse, 0x2, R100 ;  /* 0x00000002ad1c7825 */ /* 0x040fe200078e0264 */
[----:B------:R0:W2:Y:S03]  /*56a0*/  LDG.E.U16 R196, desc[UR28][R16.64] ;  /* 0x0000001c10c47981 */ /* 0x0000a6000c1e1500 */
[C---:B------:R-:W-:Y:S01]  /*56b0*/  IMAD.WIDE R26, R173.reuse, 0x2, R92 ;  /* 0x00000002ad1a7825 */ /* 0x040fe200078e025c */
[----:B------:R-:W2:Y:S03]  /*56c0*/  LDG.E.U16 R34, desc[UR28][R30.64] ;  /* 0x0000001c1e227981 */ /* 0x000ea6000c1e1500 */
[C---:B------:R-:W-:Y:S01]  /*56d0*/  IMAD.WIDE R24, R173.reuse, 0x2, R84 ;  /* 0x00000002ad187825 */ /* 0x040fe200078e0254 */
[----:B------:R-:W2:Y:S03]  /*56e0*/  LDG.E.U16 R33, desc[UR28][R28.64] ;  /* 0x0000001c1c217981 */ /* 0x000ea6000c1e1500 */
[C---:B------:R-:W-:Y:S01]  /*56f0*/  IMAD.WIDE R22, R173.reuse, 0x2, R76 ;  /* 0x00000002ad167825 */ /* 0x040fe200078e024c */
[----:B------:R-:W2:Y:S03]  /*5700*/  LDG.E.U16 R201, desc[UR28][R26.64] ;  /* 0x0000001c1ac97981 */ /* 0x000ea6000c1e1500 */
[C---:B0-----:R-:W-:Y:S01]  /*5710*/  IMAD.WIDE R12, R173.reuse, 0x2, R68 ;  /* 0x00000002ad0c7825 */ /* 0x041fe200078e0244 */
[----:B------:R-:W2:Y:S03]  /*5720*/  LDG.E.U16 R203, desc[UR28][R24.64] ;  /* 0x0000001c18cb7981 */ /* 0x000ea6000c1e1500 */
[C---:B-1----:R-:W-:Y:S01]  /*5730*/  IMAD.WIDE R14, R173.reuse, 0x2, R60 ;  /* 0x00000002ad0e7825 */ /* 0x042fe200078e023c */
[----:B------:R0:W2:Y:S03]  /*5740*/  LDG.E.U16 R205, desc[UR28][R22.64] ;  /* 0x0000001c16cd7981 */ /* 0x0000a6000c1e1500 */
[C---:B------:R-:W-:Y:S01]  /*5750*/  IMAD.WIDE R16, R173.reuse, 0x2, R42 ;  /* 0x00000002ad107825 */ /* 0x040fe200078e022a */
[----:B------:R1:W2:Y:S03]  /*5760*/  LDG.E.U16 R207, desc[UR28][R12.64] ;  /* 0x0000001c0ccf7981 */ /* 0x0002a6000c1e1500 */
[C---:B------:R-:W-:Y:S01]  /*5770*/  IMAD.WIDE R18, R173.reuse, 0x2, R50 ;  /* 0x00000002ad127825 */ /* 0x040fe200078e0232 */
[----:B------:R1:W2:Y:S03]  /*5780*/  LDG.E.U16 R209, desc[UR28][R14.64] ;  /* 0x0000001c0ed17981 */ /* 0x0002a6000c1e1500 */
[C---:B------:R-:W-:Y:S01]  /*5790*/  IMAD.WIDE R20, R173.reuse, 0x2, R98 ;  /* 0x00000002ad147825 */ /* 0x040fe200078e0262 */
[----:B------:R1:W2:Y:S03]  /*57a0*/  LDG.E.U16 R211, desc[UR28][R16.64] ;  /* 0x0000001c10d37981 */ /* 0x0002a6000c1e1500 */
[C---:B0-----:R-:W-:Y:S01]  /*57b0*/  IMAD.WIDE R22, R173.reuse, 0x2, R90 ;  /* 0x00000002ad167825 */ /* 0x041fe200078e025a */
[----:B------:R0:W2:Y:S03]  /*57c0*/  LDG.E.U16 R213, desc[UR28][R18.64] ;  /* 0x0000001c12d57981 */ /* 0x0000a6000c1e1500 */
[C---:B------:R-:W-:Y:S01]  /*57d0*/  IMAD.WIDE R24, R173.reuse, 0x2, R82 ;  /* 0x00000002ad187825 */ /* 0x040fe200078e0252 */
[----:B------:R0:W2:Y:S03]  /*57e0*/  LDG.E.U16 R212, desc[UR28][R20.64] ;  /* 0x0000001c14d47981 */ /* 0x0000a6000c1e1500 */
[C---:B------:R-:W-:Y:S01]  /*57f0*/  IMAD.WIDE R26, R173.reuse, 0x2, R74 ;  /* 0x00000002ad1a7825 */ /* 0x040fe200078e024a */
[----:B------:R0:W2:Y:S03]  /*5800*/  LDG.E.U16 R214, desc[UR28][R22.64] ;  /* 0x0000001c16d67981 */ /* 0x0000a6000c1e1500 */
[C---:B------:R-:W-:Y:S01]  /*5810*/  IMAD.WIDE R28, R173.reuse, 0x2, R66 ;  /* 0x00000002ad1c7825 */ /* 0x040fe200078e0242 */
[----:B------:R0:W2:Y:S03]  /*5820*/  LDG.E.U16 R216, desc[UR28][R24.64] ;  /* 0x0000001c18d87981 */ /* 0x0000a6000c1e1500 */
[C---:B------:R-:W-:Y:S01]  /*5830*/  IMAD.WIDE R30, R173.reuse, 0x2, R36 ;  /* 0x00000002ad1e7825 */ /* 0x040fe200078e0224 */
[----:B------:R0:W2:Y:S03]  /*5840*/  LDG.E.U16 R218, desc[UR28][R26.64] ;  /* 0x0000001c1ada7981 */ /* 0x0000a6000c1e1500 */
[C---:B-1----:R-:W-:Y:S01]  /*5850*/  IMAD.WIDE R12, R173.reuse, 0x2, R44 ;  /* 0x00000002ad0c7825 */ /* 0x042fe200078e022c */
        /* <DEDUP_REMOVED lines=15> */
[C---:B-1----:R-:W-:Y:S01]  /*5950*/  IMAD.WIDE R28, R173.reuse, 0x2, R46 ;  /* 0x00000002ad1c7825 */ /* 0x042fe200078e022e */
[----:B------:R-:W2:Y:S03]  /*5960*/  LDG.E.U16 R223, desc[UR28][R24.64] ;  /* 0x0000001c18df7981 */ /* 0x000ea6000c1e1500 */
[----:B------:R-:W-:Y:S01]  /*5970*/  IMAD.WIDE R30, R173, 0x2, R54 ;  /* 0x00000002ad1e7825 */ /* 0x000fe200078e0236 */
[----:B------:R-:W2:Y:S04]  /*5980*/  LDG.E.U16 R225, desc[UR28][R26.64] ;  /* 0x0000001c1ae17981 */ /* 0x000ea8000c1e1500 */
[----:B------:R-:W2:Y:S04]  /*5990*/  LDG.E.U16 R227, desc[UR28][R28.64] ;  /* 0x0000001c1ce37981 */ /* 0x000ea8000c1e1500 */
[----:B------:R-:W2:Y:S01]  /*59a0*/  LDG.E.U16 R229, desc[UR28][R30.64] ;  /* 0x0000001c1ee57981 */ /* 0x000ea2000c1e1500 */
[----:B------:R-:W-:-:S02]  /*59b0*/  F2FP.BF16.F32.PACK_AB R4, R5, R4 ;  /* 0x000000040504723e */ /* 0x000fc400000010ff */
[----:B------:R-:W-:Y:S02]  /*59c0*/  F2FP.BF16.F32.PACK_AB R5, R179, R6 ;  /* 0x00000006b305723e */ /* 0x000fe400000010ff */
[----:B------:R-:W-:Y:S02]  /*59d0*/  F2FP.BF16.F32.PACK_AB R6, R10, R7 ;  /* 0x000000070a06723e */ /* 0x000fe400000010ff */
[----:B------:R-:W-:Y:S02]  /*59e0*/  F2FP.BF16.F32.PACK_AB R7, R11, R8 ;  /* 0x000000080b07723e */ /* 0x000fe400000010ff */
[----:B------:R-:W-:Y:S02]  /*59f0*/  F2FP.BF16.F32.PACK_AB R8, R178, R9 ;  /* 0x00000009b208723e */ /* 0x000fe400000010ff */
[----:B------:R-:W-:Y:S02]  /*5a00*/  F2FP.BF16.F32.PACK_AB R9, R181, R176 ;  /* 0x000000b0b509723e */ /* 0x000fe400000010ff */
[----:B------:R-:W-:-:S02]  /*5a10*/  F2FP.BF16.F32.PACK_AB R10, R185, R180 ;  /* 0x000000b4b90a723e */ /* 0x000fc400000010ff */
[----:B------:R-:W-:Y:S02]  /*5a20*/  F2FP.BF16.F32.PACK_AB R11, R184, R183 ;  /* 0x000000b7b80b723e */ /* 0x000fe400000010ff */
[----:B------:R-:W-:Y:S02]  /*5a30*/  F2FP.BF16.F32.PACK_AB R12, R189, R182 ;  /* 0x000000b6bd0c723e */ /* 0x000fe400000010ff */
[----:B------:R-:W-:Y:S02]  /*5a40*/  F2FP.BF16.F32.PACK_AB R13, R191, R186 ;  /* 0x000000babf0d723e */ /* 0x000fe400000010ff */
[----:B0-----:R-:W-:Y:S02]  /*5a50*/  F2FP.BF16.F32.PACK_AB R14, R190, R187 ;  /* 0x000000bbbe0e723e */ /* 0x001fe400000010ff */
[----:B------:R-:W-:Y:S02]  /*5a60*/  F2FP.BF16.F32.PACK_AB R15, R193, R188 ;  /* 0x000000bcc10f723e */ /* 0x000fe400000010ff */
[----:B------:R-:W-:-:S02]  /*5a70*/  F2FP.BF16.F32.PACK_AB R16, R195, R192 ;  /* 0x000000c0c310723e */ /* 0x000fc400000010ff */
[----:B------:R-:W-:Y:S02]  /*5a80*/  F2FP.BF16.F32.PACK_AB R17, R197, R194 ;  /* 0x000000c2c511723e */ /* 0x000fe400000010ff */
[----:B------:R-:W-:Y:S02]  /*5a90*/  F2FP.BF16.F32.PACK_AB R18, R199, R32 ;  /* 0x00000020c712723e */ /* 0x000fe400000010ff */
[----:B------:R-:W-:Y:S01]  /*5aa0*/  F2FP.BF16.F32.PACK_AB R19, R35, R210 ;  /* 0x000000d22313723e */ /* 0x000fe200000010ff */
[----:B------:R-:W-:-:S03]  /*5ab0*/  FADD R172, -R139, R172 ;  /* 0x000000ac8bac7221 */ /* 0x000fc60000000100 */
[----:B------:R-:W-:Y:S01]  /*5ac0*/  STTM.16dp32bit_t0_t15.x16 tmem[UR14+0x40], R4 ;  /* 0x00004004000079ed */ /* 0x000fe20008a0000e */
[----:B------:R-:W-:Y:S01]  /*5ad0*/  STTM.16dp32bit_t16_t31.x16 tmem[UR14+0x50], R4 ;  /* 0x00005004000079ed */ /* 0x000fe20008a2000e */
[----:B------:R-:W-:-:S04]  /*5ae0*/  FMUL R172, R172, 1.4426950216293334961 ;  /* 0x3fb8aa3bacac7820 */ /* 0x000fc80000400000 */
[----:B------:R-:W0:Y:S01]  /*5af0*/  MUFU.EX2 R179, R172 ;  /* 0x000000ac00b37308 */ /* 0x000e220000000800 */
[----:B------:R-:W-:Y:S01]  /*5b00*/  ULEA UR13, UR34, UR10, 0x3 ;  /* 0x0000000a220d7291 */ /* 0x000fe2000f8e18ff */
[----:B------:R-:W-:Y:S01]  /*5b10*/  FADD R170, R177, R170 ;  /* 0x000000aab1aa7221 */ /* 0x000fe20000000000 */
[----:B------:R-:W-:Y:S02]  /*5b20*/  UMOV UR4, UR5 ;  /* 0x0000000500047c82 */ /* 0x000fe40008000000 */
[----:B------:R-:W-:Y:S01]  /*5b30*/  UIADD3 UR13, UPT, UPT, UR13, 0x8000, URZ ;  /* 0x000080000d0d7890 */ /* 0x000fe2000fffe0ff */
[----:B---3--:R-:W-:Y:S04]  /*5b40*/  STS.U16 [R59+UR10+0x6000], R208 ;  /* 0x006000d03b007988 */ /* 0x008fe8000800040a */
[----:B----4-:R-:W-:Y:S04]  /*5b50*/  STS.U16 [R59+UR10+0x6400], R206 ;  /* 0x006400ce3b007988 */ /* 0x010fe8000800040a */
[----:B-----5:R-:W-:Y:S04]  /*5b60*/  STS.U16 [R59+UR10+0x6800], R204 ;  /* 0x006800cc3b007988 */ /* 0x020fe8000800040a */
[----:B--2---:R-:W-:Y:S04]  /*5b70*/  STS.U16 [R59+UR10+0x6c00], R202 ;  /* 0x006c00ca3b007988 */ /* 0x004fe8000800040a */
[----:B------:R-:W-:Y:S04]  /*5b80*/  STS.U16 [R59+UR10+0x7000], R200 ;  /* 0x007000c83b007988 */ /* 0x000fe8000800040a */
[----:B------:R-:W-:Y:S04]  /*5b90*/  STS.U16 [R59+UR10+0x7400], R198 ;  /* 0x007400c63b007988 */ /* 0x000fe8000800040a */
[----:B------:R-:W-:Y:S04]  /*5ba0*/  STS.U16 [R59+UR10+0x7800], R196 ;  /* 0x007800c43b007988 */ /* 0x000fe8000800040a */
[----:B------:R-:W-:Y:S04]  /*5bb0*/  STS.U16 [R59+UR10+0x7c00], R34 ;  /* 0x007c00223b007988 */ /* 0x000fe8000800040a */
        /* <DEDUP_REMOVED lines=24> */
[----:B------:R-:W3:Y:S02]  /*5d40*/  FENCE.VIEW.ASYNC.T ;  /* 0x00000000000073c6 */ /* 0x000ee40000000200 */
[----:B---3--:R-:W-:Y:S06]  /*5d50*/  BAR.SYNC.DEFER_BLOCKING 0x0 ;  /* 0x0000000000007b1d */ /* 0x008fec0000010000 */
[----:B-1----:R-:W-:Y:S01]  /*5d60*/  LDTM.16dp32bit_t0_t15.x32 R4, tmem[UR14] ;  /* 0x0000000e000479ee */ /* 0x002fe20008a80000 */
[----:B------:R-:W0:Y:S01]  /*5d70*/  LDTM.16dp32bit_t16_t31.x32 R4, tmem[UR14+0x20] ;  /* 0x0000200e000479ee */ /* 0x000e220008aa0000 */
[----:B------:R-:W-:Y:S01]  /*5d80*/  NOP ;  /* 0x0000000000007918 */ /* 0x000fe20000000000 */
[C---:B0-----:R-:W-:Y:S01]  /*5d90*/  FMUL R4, R179.reuse, R4 ;  /* 0x00000004b3047220 */ /* 0x041fe20000400000 */
        /* <DEDUP_REMOVED lines=32> */
[----:B------:R2:W-:Y:S01]  /*5fa0*/  STTM.16dp32bit_t16_t31.x32 tmem[UR14+0x20], R4 ;  /* 0x00002004000079ed */ /* 0x0005e20008aa000e */
[----:B------:R-:W0:Y:S02]  /*5fb0*/  FENCE.VIEW.ASYNC.T ;  /* 0x00000000000073c6 */ /* 0x000e240000000200 */
[----:B0-----:R-:W-:Y:S06]  /*5fc0*/  BAR.SYNC.DEFER_BLOCKING 0x0 ;  /* 0x0000000000007b1d */ /* 0x001fec0000010000 */
[----:B------:R0:W-:Y:S06]  /*5fd0*/  MEMBAR.ALL.CTA ;  /* 0x0000000000007992 */ /* 0x0001ec0000008000 */
[----:B0-----:R-:W0:Y:S02]  /*5fe0*/  FENCE.VIEW.ASYNC.S ;  /* 0x00000000000073c6 */ /* 0x001e240000000000 */
[----:B0-----:R-:W-:Y:S06]  /*5ff0*/  BAR.SYNC.DEFER_BLOCKING 0x0 ;  /* 0x0000000000007b1d */ /* 0x001fec0000010000 */
[----:B------:R-:W-:Y:S05]  /*6000*/  BRA.U UP1, `(.L_x_16) ;  /* 0x0000000101547547 */ /* 0x000fea000b800000 */
[----:B------:R-:W-:Y:S02]  /*6010*/  UIADD3 UR23, UPT, UPT, UR11, 0x48, URZ ;  /* 0x000000480b177890 */ /* 0x000fe4000fffe0ff */
[----:B------:R-:W-:Y:S02]  /*6020*/  UIADD3 UR25, UPT, UPT, UR11, 0x50, URZ ;  /* 0x000000500b197890 */ /* 0x000fe4000fffe0ff */
        /* <DEDUP_REMOVED lines=19> */
.L_x_16:
[----:B------:R-:W-:Y:S01]  /*6160*/  UIADD3 UR34, UPT, UPT, UR34, 0x1, URZ ;  /* 0x0000000122227890 */ /* 0x000fe2000fffe0ff */
[----:B------:R-:W-:Y:S01]  /*6170*/  FFMA R160, R179, R160, R170 ;  /* 0x000000a0b3a07223 */ /* 0x000fe200000000aa */
[----:B------:R-:W-:Y:S01]  /*6180*/  UIADD3 UR6, UPT, UPT, UR6, 0x40, URZ ;  /* 0x0000004006067890 */ /* 0x000fe2000fffe0ff */
[----:B------:R-:W-:Y:S01]  /*6190*/  VIADD R173, R173, UR21 ;  /* 0x00000015adad7c36 */ /* 0x000fe20008000000 */
[----:B------:R-:W-:Y:S01]  /*61a0*/  UISETP.GT.AND UP2, UPT, UR34, 0x1, UPT ;  /* 0x000000012200788c */ /* 0x000fe2000bf44270 */
[----:B------:R-:W-:Y:S01]  /*61b0*/  IADD3 R171, PT, PT, R161, R171, RZ ;  /* 0x000000aba1ab7210 */ /* 0x000fe20007ffe0ff */
[----:B------:R-:W-:Y:S01]  /*61c0*/  IMAD.U32 R170, RZ, RZ, UR4 ;  /* 0x00000004ffaa7e24 */ /* 0x000fe2000f8e00ff */
[----:B------:R-:W-:Y:S01]  /*61d0*/  MOV R172, R139 ;  /* 0x0000008b00ac7202 */ /* 0x000fe20000000f00 */
[----:B0-----:R-:W-:Y:S02]  /*61e0*/  USEL UR5, URZ, 0x1, !UP2 ;  /* 0x00000001ff057887 */ /* 0x001fe4000d000000 */
[----:B------:R-:W-:-:S02]  /*61f0*/  USEL UR34, UR34, URZ, !UP2 ;  /* 0x000000ff22227287 */ /* 0x000fc4000d000000 */
[----:B------:R-:W-:Y:S02]  /*6200*/  UISETP.GE.AND UP2, UPT, UR6, UR15, UPT ;  /* 0x0000000f0600728c */ /* 0x000fe4000bf46270 */
[----:B------:R-:W-:-:S07]  /*6210*/  ULOP3.LUT UR5, UR4, UR5, URZ, 0x3c, !UPT ;  /* 0x0000000504057292 */ /* 0x000fce000f8e3cff */
[----:B------:R-:W-:Y:S05]  /*6220*/  BRA.U !UP2, `(.L_x_17) ;  /* 0xffffffdd0af87547 */ /* 0x000fea000b83ffff */
.L_x_12:
[C---:B-12-4-:R-:W-:Y:S01]  /*6230*/  FMUL R4, R160.reuse, 8388608 ;  /* 0x4b000000a0047820 */ /* 0x056fe20000400000 */
[C---:B------:R-:W-:Y:S01]  /*6240*/  FSETP.GEU.AND P5, PT, R160.reuse, 1.175494350822287508e-38, PT ;  /* 0x00800000a000780b */ /* 0x040fe20003fae000 */
[----:B------:R-:W0:Y:S01]  /*6250*/  LDCU UR5, c[0x0][0x3f0] ;  /* 0x00007e00ff0577ac */ /* 0x000e220008000800 */
[----:B------:R-:W-:Y:S01]  /*6260*/  IMAD.MOV.U32 R5, RZ, RZ, 0x3dc6b27f ;  /* 0x3dc6b27fff057424 */ /* 0x000fe200078e00ff */
[----:B------:R-:W-:Y:S02]  /*6270*/  FSETP.GEU.AND P2, PT, |R160|, 1.175494350822287508e-38, PT ;  /* 0x00800000a000780b */ /* 0x000fe40003f4e200 */
[----:B------:R-:W-:Y:S02]  /*6280*/  FSEL R51, R4, R160, !P5 ;  /* 0x000000a004337208 */ /* 0x000fe40006800000 */
[----:B------:R-:W-:Y:S02]  /*6290*/  FSETP.GT.AND P3, PT, |R160|, 8.50705917302346158658e+37, PT ;  /* 0x7e800000a000780b */ /* 0x000fe40003f64200 */
[----:B------:R-:W-:Y:S01]  /*62a0*/  SHF.L.U32 R48, R0, 0x4, RZ ;  /* 0x0000000400307819 */ /* 0x000fe200000006ff */
[----:B------:R-:W-:Y:S01]  /*62b0*/  VIADD R4, R51, 0xc0cafb0d ;  /* 0xc0cafb0d33047836 */ /* 0x000fe20000000000 */
[----:B------:R-:W-:-:S04]  /*62c0*/  SHF.R.U32.HI R41, RZ, 0x2, R0 ;  /* 0x00000002ff297819 */ /* 0x000fc80000011600 */
[----:B------:R-:W-:-:S04]  /*62d0*/  LOP3.LUT R36, R4, 0xff800000, RZ, 0xc0, !PT ;  /* 0xff80000004247812 */ /* 0x000fc800078ec0ff */
[----:B------:R-:W-:Y:S01]  /*62e0*/  IADD3 R4, PT, PT, R51, -R36, RZ ;  /* 0x8000002433047210 */ /* 0x000fe20007ffe0ff */
[----:B0-----:R-:W-:-:S04]  /*62f0*/  UISETP.GE.AND UP0, UPT, UR5, 0x1, UPT ;  /* 0x000000010500788c */ /* 0x001fc8000bf06270 */
[----:B------:R-:W-:Y:S01]  /*6300*/  FADD R38, R4, -1 ;  /* 0xbf80000004267421 */ /* 0x000fe20000000000 */
[----:B------:R-:W-:-:S03]  /*6310*/  SHF.L.U32 R4, R0, 0x7, RZ ;  /* 0x0000000700047819 */ /* 0x000fc600000006ff */
[----:B------:R-:W-:Y:S01]  /*6320*/  FFMA.FTZ R5, R38, R5, -0.16845393180847167969 ;  /* 0xbe2c7f3026057423 */ /* 0x000fe20000010005 */
[----:B------:R-:W-:-:S03]  /*6330*/  LOP3.LUT R40, R4, 0x800, RZ, 0xc0, !PT ;  /* 0x0000080004287812 */ /* 0x000fc600078ec0ff */
[----:B------:R-:W-:-:S04]  /*6340*/  FFMA.FTZ R5, R38, R5, 0.1716887056827545166 ;  /* 0x3e2fcf2a26057423 */ /* 0x000fc80000010005 */
[----:B------:R-:W-:-:S04]  /*6350*/  FFMA.FTZ R5, R38, R5, -0.17900948226451873779 ;  /* 0xbe374e4326057423 */ /* 0x000fc80000010005 */
[----:B------:R-:W-:-:S04]  /*6360*/  FFMA.FTZ R5, R38, R5, 0.20512372255325317383 ;  /* 0x3e520bf426057423 */ /* 0x000fc80000010005 */
[----:B------:R-:W-:Y:S01]  /*6370*/  FFMA.FTZ R5, R38, R5, -0.24046532809734344482 ;  /* 0xbe763c8b26057423 */ /* 0x000fe20000010005 */
[----:B------:R-:W-:Y:S06]  /*6380*/  BRA.U !UP0, `(.L_x_18) ;  /* 0x0000000108107547 */ /* 0x000fec000b800000 */
[----:B------:R-:W-:-:S06]  /*6390*/  USHF.L.U32 UR4, UR4, 0x1f, URZ ;  /* 0x0000001f04047899 */ /* 0x000fcc00080006ff */
[----:B------:R-:W-:-:S04]  /*63a0*/  IMAD.U32 R4, RZ, RZ, UR4 ;  /* 0x00000004ff047e24 */ /* 0x000fc8000f8e00ff */
[----:B------:R-:W0:Y:S02]  /*63b0*/  SYNCS.PHASECHK.TRANS64.TRYWAIT P4, [UR13], R4 ;  /* 0x00000004ff0075a7 */ /* 0x000e24000808110d */
[----:B0-----:R-:W-:Y:S05]  /*63c0*/  @!P4 BRA `(.L_x_19) ;  /* 0x00000018000cc947 */ /* 0x001fea0003800000 */
.L_x_18:
[----:B------:R-:W-:Y:S01]  /*63d0*/  BAR.SYNC.DEFER_BLOCKING 0x0 ;  /* 0x0000000000007b1d */ /* 0x000fe20000010000 */
[----:B------:R-:W-:Y:S01]  /*63e0*/  FFMA.FTZ R37, R38, R5, 0.28857114911079406738 ;  /* 0x3e93bf9926257423 */ /* 0x000fe20000010005 */
[----:B------:R-:W-:Y:S01]  /*63f0*/  LOP3.LUT R39, R48, 0xf0, RZ, 0xc0, !PT ;  /* 0x000000f030277812 */ /* 0x000fe200078ec0ff */
[----:B------:R-:W-:Y:S01]  /*6400*/  @P3 FMUL R160, R160, 0.25 ;  /* 0x3e800000a0a03820 */ /* 0x000fe20000400000 */
[----:B------:R-:W-:Y:S01]  /*6410*/  LOP3.LUT R43, R41, 0x18, RZ, 0xc0, !PT ;  /* 0x00000018292b7812 */ /* 0x000fe200078ec0ff */
[----:B------:R-:W-:Y:S01]  /*6420*/  FFMA.FTZ R37, R38, R37, -0.36067417263984680176 ;  /* 0xbeb8aa4926257423 */ /* 0x000fe20000010025 */
[----:B------:R-:W-:Y:S01]  /*6430*/  IADD3 R41, PT, PT, R39, UR10, R40 ;  /* 0x0000000a27297c10 */ /* 0x000fe2000fffe028 */
[----:B------:R-:W-:Y:S01]  /*6440*/  @!P2 FMUL R160, R160, 16777216 ;  /* 0x4b800000a0a0a820 */ /* 0x000fe20000400000 */
[----:B------:R-:W-:Y:S01]  /*6450*/  SHF.L.U32 R39, R0, 0x3, RZ ;  /* 0x0000000300277819 */ /* 0x000fe200000006ff */
[C---:B------:R-:W-:Y:S01]  /*6460*/  FFMA.FTZ R37, R38.reuse, R37, 0.48089820146560668945 ;  /* 0x3ef6384a26257423 */ /* 0x040fe20000010025 */
[----:B------:R-:W-:Y:S01]  /*6470*/  LOP3.LUT R64, R43, 0x1f, R0, 0xf8, !PT ;  /* 0x0000001f2b407812 */ /* 0x000fe200078ef800 */
[----:B------:R-:W0:Y:S01]  /*6480*/  LDCU.64 UR4, c[0x0][0x3e0] ;  /* 0x00007c00ff0477ac */ /* 0x000e220008000a00 */
[----:B------:R-:W-:Y:S01]  /*6490*/  LOP3.LUT R40, R39, 0x300, RZ, 0xc0, !PT ;  /* 0x0000030027287812 */ /* 0x000fe200078ec0ff */
[----:B------:R-:W-:Y:S01]  /*64a0*/  FFMA.FTZ R37, R38, R37, -0.72134751081466674805 ;  /* 0xbf38aa3b26257423 */ /* 0x000fe20000010025 */
[----:B------:R-:W-:Y:S01]  /*64b0*/  FSEL R0, RZ, -23, P5 ;  /* 0xc1b80000ff007808 */ /* 0x000fe20002800000 */
[----:B------:R-:W1:Y:S01]  /*64c0*/  LDC R56, c[0x0][0x3e8] ;  /* 0x0000fa00ff387b82 */ /* 0x000e620000000800 */
[----:B------:R-:W-:Y:S01]  /*64d0*/  IADD3 R49, PT, PT, R40, R41, RZ ;  /* 0x0000002928317210 */ /* 0x000fe20007ffe0ff */
[----:B------:R-:W-:Y:S01]  /*64e0*/  FMUL R39, R38, R37 ;  /* 0x0000002526277220 */ /* 0x000fe20000400000 */
[----:B------:R-:W-:Y:S01]  /*64f0*/  I2FP.F32.S32 R37, R36 ;  /* 0x0000002400257245 */ /* 0x000fe20000201400 */
[----:B------:R-:W-:Y:S01]  /*6500*/  IMAD.SHL.U32 R40, R64, 0x8, RZ ;  /* 0x0000000840287824 */ /* 0x000fe200078e00ff */
[----:B------:R-:W2:Y:S01]  /*6510*/  MUFU.RCP R36, R160 ;  /* 0x000000a000247308 */ /* 0x000ea20000001000 */
[C---:B------:R-:W-:Y:S01]  /*6520*/  FMUL R39, R38.reuse, R39 ;  /* 0x0000002726277220 */ /* 0x040fe20000400000 */
[----:B------:R-:W-:Y:S01]  /*6530*/  ISETP.GE.U32.AND P4, PT, R51, 0x7f800000, PT ;  /* 0x7f8000003300780c */ /* 0x000fe20003f86070 */
[----:B------:R-:W-:Y:S01]  /*6540*/  FFMA.FTZ R0, R37, 1.1920928955078125e-07, R0 ;  /* 0x3400000025007823 */ /* 0x000fe20000010000 */
[----:B------:R-:W3:Y:S02]  /*6550*/  @!P1 SYNCS.CCTL.IV [UR10+0x8000] ;  /* 0x00800000ff0099b1 */ /* 0x000ee4000800000a */
[----:B---3--:R-:W-:Y:S01]  /*6560*/  BAR.SYNC.DEFER_BLOCKING 0x0 ;  /* 0x0000000000007b1d */ /* 0x008fe20000010000 */
[----:B------:R-:W-:Y:S01]  /*6570*/  FFMA.FTZ R39, R38, 1.4426950216293334961, R39 ;  /* 0x3fb8aa3b26277823 */ /* 0x000fe20000010027 */
[----:B------:R-:W-:-:S02]  /*6580*/  LOP3.LUT R38, R48, 0x30, RZ, 0xc0, !PT ;  /* 0x0000003030267812 */ /* 0x000fc400078ec0ff */
[----:B------:R-:W-:Y:S01]  /*6590*/  LOP3.LUT R41, R40, 0xc0, RZ, 0xc0, !PT ;  /* 0x000000c028297812 */ /* 0x000fe200078ec0ff */
[----:B------:R-:W-:Y:S01]  /*65a0*/  FADD R0, R0, R39 ;  /* 0x0000002700007221 */ /* 0x000fe20000000000 */
[----:B0-----:R-:W-:Y:S02]  /*65b0*/  UIMAD UR4, UR7, UR4, URZ ;  /* 0x00000004070472a4 */ /* 0x001fe4000f8e02ff */
[----:B------:R-:W0:Y:S01]  /*65c0*/  LDC.64 R62, c[0x0][0x398] ;  /* 0x0000e600ff3e7b82 */ /* 0x000e220000000a00 */
[----:B------:R-:W-:Y:S01]  /*65d0*/  LDTM.16dp32bit_t0_t15.x32 R4, tmem[UR14] ;  /* 0x0000000e000479ee */ /* 0x000fe20008a80000 */
[----:B------:R-:W3:Y:S01]  /*65e0*/  LDTM.16dp32bit_t16_t31.x32 R4, tmem[UR14+0x20] ;  /* 0x0000200e000479ee */ /* 0x000ee20008aa0000 */
[----:B------:R-:W-:Y:S01]  /*65f0*/  IADD3 R65, PT, PT, R41, UR10, R38 ;  /* 0x0000000a29417c10 */ /* 0x000fe2000fffe026 */
[----:B------:R-:W-:Y:S01]  /*6600*/  USHF.L.U32 UR6, UR4, 0x1, URZ ;  /* 0x0000000104067899 */ /* 0x000fe200080006ff */
[----:B------:R-:W-:Y:S02]  /*6610*/  LOP3.LUT R48, R48, 0x7f0, RZ, 0xc0, !PT ;  /* 0x000007f030307812 */ /* 0x000fe400078ec0ff */
[----:B------:R-:W-:Y:S01]  /*6620*/  SHF.L.U32 R64, R64, 0x4, RZ ;  /* 0x0000000440407819 */ /* 0x000fe200000006ff */
[----:B-1----:R-:W-:-:S03]  /*6630*/  IMAD R2, R2, R56, RZ ;  /* 0x0000003802027224 */ /* 0x002fc600078e02ff */
[----:B------:R-:W-:Y:S01]  /*6640*/  LOP3.LUT R64, R64, 0xf0, RZ, 0xc0, !PT ;  /* 0x000000f040407812 */ /* 0x000fe200078ec0ff */
[----:B------:R-:W1:Y:S01]  /*6650*/  @!P1 SYNCS.CCTL.IV [UR10+0x8008] ;  /* 0x00800800ff0099b1 */ /* 0x000e62000800000a */
[----:B------:R-:W-:Y:S01]  /*6660*/  NOP ;  /* 0x0000000000007918 */ /* 0x000fe20000000000 */
[----:B------:R-:W-:Y:S01]  /*6670*/  FSETP.NEU.AND P1, PT, R51, RZ, PT ;  /* 0x000000ff3300720b */ /* 0x000fe20003f2d000 */
[----:B---3--:R-:W-:Y:S01]  /*6680*/  @P3 FMUL R6, R6, 0.25 ;  /* 0x3e80000006063820 */ /* 0x008fe20000400000 */
[----:B------:R-:W-:Y:S01]  /*6690*/  @P3 FMUL R7, R7, 0.25 ;  /* 0x3e80000007073820 */ /* 0x000fe20000400000 */
[----:B------:R-:W-:Y:S01]  /*66a0*/  @P3 FMUL R4, R4, 0.25 ;  /* 0x3e80000004043820 */ /* 0x000fe20000400000 */
[----:B------:R-:W-:Y:S01]  /*66b0*/  @P3 FMUL R5, R5, 0.25 ;  /* 0x3e80000005053820 */ /* 0x000fe20000400000 */
[----:B------:R-:W-:Y:S01]  /*66c0*/  @P3 FMUL R8, R8, 0.25 ;  /* 0x3e80000008083820 */ /* 0x000fe20000400000 */
[----:B------:R-:W-:Y:S01]  /*66d0*/  @P3 FMUL R10, R10, 0.25 ;  /* 0x3e8000000a0a3820 */ /* 0x000fe20000400000 */
[----:B------:R-:W-:Y:S01]  /*66e0*/  @!P2 FMUL R6, R6, 16777216 ;  /* 0x4b8000000606a820 */ /* 0x000fe20000400000 */
[----:B------:R-:W-:Y:S01]  /*66f0*/  @!P2 FMUL R7, R7, 16777216 ;  /* 0x4b8000000707a820 */ /* 0x000fe20000400000 */
[----:B------:R-:W-:Y:S01]  /*6700*/  @!P2 FMUL R4, R4, 16777216 ;  /* 0x4b8000000404a820 */ /* 0x000fe20000400000 */
[----:B------:R-:W-:Y:S01]  /*6710*/  @!P2 FMUL R5, R5, 16777216 ;  /* 0x4b8000000505a820 */ /* 0x000fe20000400000 */
[----:B------:R-:W-:Y:S01]  /*6720*/  @!P2 FMUL R8, R8, 16777216 ;  /* 0x4b8000000808a820 */ /* 0x000fe20000400000 */
[----:B------:R-:W-:Y:S01]  /*6730*/  @!P2 FMUL R10, R10, 16777216 ;  /* 0x4b8000000a0aa820 */ /* 0x000fe20000400000 */
[----:B--2---:R-:W-:Y:S01]  /*6740*/  FMUL R37, R36, R6 ;  /* 0x0000000624257220 */ /* 0x004fe20000400000 */
[----:B------:R-:W-:Y:S01]  /*6750*/  @P3 FMUL R9, R9, 0.25 ;  /* 0x3e80000009093820 */ /* 0x000fe20000400000 */
        /* <DEDUP_REMOVED lines=9> */
[C---:B------:R-:W-:Y:S01]  /*67f0*/  FMUL R6, R36.reuse, R7 ;  /* 0x0000000724067220 */ /* 0x040fe20000400000 */
[C---:B------:R-:W-:Y:S01]  /*6800*/  FMUL R4, R36.reuse, R4 ;  /* 0x0000000424047220 */ /* 0x040fe20000400000 */
[C---:B------:R-:W-:Y:S01]  /*6810*/  FMUL R5, R36.reuse, R5 ;  /* 0x0000000524057220 */ /* 0x040fe20000400000 */
[C---:B------:R-:W-:Y:S01]  /*6820*/  FMUL R8, R36.reuse, R8 ;  /* 0x0000000824087220 */ /* 0x040fe20000400000 */
[----:B------:R-:W-:Y:S01]  /*6830*/  FMUL R7, R36, R10 ;  /* 0x0000000a24077220 */ /* 0x000fe20000400000 */
[----:B------:R-:W-:Y:S01]  /*6840*/  @!P2 FMUL R9, R9, 16777216 ;  /* 0x4b8000000909a820 */ /* 0x000fe20000400000 */
        /* <DEDUP_REMOVED lines=9> */
[----:B------:R-:W-:Y:S01]  /*68e0*/  F2FP.BF16.F32.PACK_AB R40, R37, R4 ;  /* 0x000000042528723e */ /* 0x000fe200000010ff */
[----:B------:R-:W-:Y:S01]  /*68f0*/  FMUL R9, R36, R9 ;  /* 0x0000000924097220 */ /* 0x000fe20000400000 */
[----:B------:R-:W-:Y:S01]  /*6900*/  F2FP.BF16.F32.PACK_AB R44, R6, R5 ;  /* 0x00000005062c723e */ /* 0x000fe200000010ff */
[C---:B------:R-:W-:Y:S01]  /*6910*/  FMUL R4, R36.reuse, R11 ;  /* 0x0000000b24047220 */ /* 0x040fe20000400000 */
[----:B------:R-:W-:Y:S01]  /*6920*/  F2FP.BF16.F32.PACK_AB R41, R7, R8 ;  /* 0x000000080729723e */ /* 0x000fe200000010ff */
[C---:B------:R-:W-:Y:S01]  /*6930*/  FMUL R12, R36.reuse, R12 ;  /* 0x0000000c240c7220 */ /* 0x040fe20000400000 */
[C---:B------:R-:W-:Y:S01]  /*6940*/  FMUL R13, R36.reuse, R13 ;  /* 0x0000000d240d7220 */ /* 0x040fe20000400000 */
[C---:B------:R-:W-:Y:S01]  /*6950*/  FMUL R5, R36.reuse, R14 ;  /* 0x0000000e24057220 */ /* 0x040fe20000400000 */
[C---:B------:R-:W-:Y:S01]  /*6960*/  FMUL R6, R36.reuse, R15 ;  /* 0x0000000f24067220 */ /* 0x040fe20000400000 */
[C---:B------:R-:W-:Y:S01]  /*6970*/  FMUL R16, R36.reuse, R16 ;  /* 0x0000001024107220 */ /* 0x040fe20000400000 */
[C---:B------:R-:W-:Y:S01]  /*6980*/  FMUL R17, R36.reuse, R17 ;  /* 0x0000001124117220 */ /* 0x040fe20000400000 */
[C---:B------:R-:W-:Y:S01]  /*6990*/  FMUL R7, R36.reuse, R18 ;  /* 0x0000001224077220 */ /* 0x040fe20000400000 */
[----:B------:R-:W-:Y:S01]  /*69a0*/  FMUL R8, R36, R19 ;  /* 0x0000001324087220 */ /* 0x000fe20000400000 */
[----:B------:R-:W-:Y:S01]  /*69b0*/  F2FP.BF16.F32.PACK_AB R45, R4, R9 ;  /* 0x00000009042d723e */ /* 0x000fe200000010ff */
[----:B------:R-:W-:Y:S01]  /*69c0*/  @P3 FMUL R20, R20, 0.25 ;  /* 0x3e80000014143820 */ /* 0x000fe20000400000 */
        /* <DEDUP_REMOVED lines=8> */
[----:B------:R-:W-:Y:S01]  /*6a50*/  @P4 MOV R4, 0x7f800000 ;  /* 0x7f80000000044802 */ /* 0x000fe20000000f00 */
[----:B-1----:R1:W-:Y:S01]  /*6a60*/  STS.128 [R49], R40 ;  /* 0x0000002831007388 */ /* 0x0023e20000000c00 */
[----:B------:R-:W-:Y:S01]  /*6a70*/  @P3 FMUL R25, R25, 0.25 ;  /* 0x3e80000019193820 */ /* 0x000fe20000400000 */
[----:B------:R-:W-:Y:S01]  /*6a80*/  @P3 FMUL R26, R26, 0.25 ;  /* 0x3e8000001a1a3820 */ /* 0x000fe20000400000 */
[----:B------:R-:W-:Y:S01]  /*6a90*/  @P3 FMUL R27, R27, 0.25 ;  /* 0x3e8000001b1b3820 */ /* 0x000fe20000400000 */
[----:B------:R2:W-:Y:S01]  /*6aa0*/  STS.128 [R49+0x400], R44 ;  /* 0x0004002c31007388 */ /* 0x0005e20000000c00 */
[----:B------:R-:W-:Y:S01]  /*6ab0*/  @P4 FFMA.FTZ R0, R51, R4, +INF ;  /* 0x7f80000033004423 */ /* 0x000fe20000010004 */
[----:B------:R-:W-:-:S02]  /*6ac0*/  IMAD R4, R3, UR5, RZ ;  /* 0x0000000503047c24 */ /* 0x000fc4000f8e02ff */
[----:B------:R-:W-:Y:S01]  /*6ad0*/  @P3 FMUL R28, R28, 0.25 ;  /* 0x3e8000001c1c3820 */ /* 0x000fe20000400000 */
[----:B------:R-:W-:Y:S01]  /*6ae0*/  BAR.SYNC.DEFER_BLOCKING 0x0 ;  /* 0x0000000000007b1d */ /* 0x000fe20000010000 */
[----:B------:R-:W-:Y:S01]  /*6af0*/  @P3 FMUL R29, R29, 0.25 ;  /* 0x3e8000001d1d3820 */ /* 0x000fe20000400000 */
[----:B------:R-:W-:Y:S01]  /*6b00*/  @P3 FMUL R30, R30, 0.25 ;  /* 0x3e8000001e1e3820 */ /* 0x000fe20000400000 */
        /* <DEDUP_REMOVED lines=9> */
[----:B------:R-:W-:Y:S01]  /*6ba0*/  SHF.L.U32 R5, R4, 0x1, RZ ;  /* 0x0000000104057819 */ /* 0x000fe200000006ff */
[----:B------:R-:W-:Y:S01]  /*6bb0*/  UIMAD.WIDE UR4, UR4, 0x2, URZ ;  /* 0x00000002040478a5 */ /* 0x000fe2000f8e02ff */
        /* <DEDUP_REMOVED lines=12> */
[C---:B------:R-:W-:Y:S01]  /*6c80*/  FMUL R20, R36.reuse, R20 ;  /* 0x0000001424147220 */ /* 0x040fe20000400000 */
[C---:B------:R-:W-:Y:S01]  /*6c90*/  FMUL R21, R36.reuse, R21 ;  /* 0x0000001524157220 */ /* 0x040fe20000400000 */
[C---:B------:R-:W-:Y:S01]  /*6ca0*/  FMUL R7, R36.reuse, R22 ;  /* 0x0000001624077220 */ /* 0x040fe20000400000 */
[----:B------:R-:W-:Y:S01]  /*6cb0*/  FMUL R6, R36, R23 ;  /* 0x0000001724067220 */ /* 0x000fe20000400000 */
[----:B------:R-:W-:Y:S01]  /*6cc0*/  FSEL R0, R0, -INF , P1 ;  /* 0xff80000000007808 */ /* 0x000fe20000800000 */
[----:B------:R-:W-:Y:S01]  /*6cd0*/  IMAD.HI R4, R4, 0x2, RZ ;  /* 0x0000000204047827 */ /* 0x000fe200078e02ff */
[----:B0-----:R-:W-:-:S03]  /*6ce0*/  IADD3 R62, P1, P2, R5, UR6, R62 ;  /* 0x00000006053e7c10 */ /* 0x001fc6000fa3e03e */
[C---:B------:R-:W-:Y:S01]  /*6cf0*/  FMUL R25, R36.reuse, R25 ;  /* 0x0000001924197220 */ /* 0x040fe20000400000 */
[----:B------:R-:W-:Y:S01]  /*6d00*/  FMUL R12, R36, R27 ;  /* 0x0000001b240c7220 */ /* 0x000fe20000400000 */
[----:B------:R-:W-:Y:S02]  /*6d10*/  IMAD R15, R56, 0x2, R2 ;  /* 0x00000002380f7824 */ /* 0x000fe400078e0202 */
[C---:B------:R-:W-:Y:S01]  /*6d20*/  FMUL R28, R36.reuse, R28 ;  /* 0x0000001c241c7220 */ /* 0x040fe20000400000 */
[----:B------:R-:W-:Y:S01]  /*6d30*/  FMUL R19, R36, R30 ;  /* 0x0000001e24137220 */ /* 0x000fe20000400000 */
[----:B------:R-:W-:Y:S01]  /*6d40*/  IADD3.X R66, PT, PT, R4, UR5, R63, P1, P2 ;  /* 0x0000000504427c10 */ /* 0x000fe20008fe443f */
[----:B------:R-:W0:Y:S01]  /*6d50*/  LDS.128 R8, [R48+UR10] ;  /* 0x0000000a30087984 */ /* 0x000e220008000c00 */
[----:B-1----:R-:W-:Y:S01]  /*6d60*/  F2FP.BF16.F32.PACK_AB R40, R7, R20 ;  /* 0x000000140728723e */ /* 0x002fe200000010ff */
[----:B------:R-:W-:Y:S01]  /*6d70*/  FMUL R24, R36, R24 ;  /* 0x0000001824187220 */ /* 0x000fe20000400000 */
[----:B--2---:R-:W-:Y:S01]  /*6d80*/  F2FP.BF16.F32.PACK_AB R44, R6, R21 ;  /* 0x00000015062c723e */ /* 0x004fe200000010ff */
[----:B------:R-:W-:Y:S01]  /*6d90*/  FMUL R13, R36, R26 ;  /* 0x0000001a240d7220 */ /* 0x000fe20000400000 */
[----:B------:R-:W-:Y:S01]  /*6da0*/  LEA R17, R56, R15, 0x1 ;  /* 0x0000000f38117211 */ /* 0x000fe200078e08ff */
[----:B------:R-:W-:Y:S01]  /*6db0*/  LDS.128 R4, [R48+UR10+0x800] ;  /* 0x0008000a30047984 */ /* 0x000fe20008000c00 */
[----:B------:R-:W-:Y:S01]  /*6dc0*/  F2FP.BF16.F32.PACK_AB R45, R12, R25 ;  /* 0x000000190c2d723e */ /* 0x000fe200000010ff */
[C---:B------:R-:W-:Y:S01]  /*6dd0*/  FMUL R32, R36.reuse, R32 ;  /* 0x0000002024207220 */ /* 0x040fe20000400000 */
[----:B------:R-:W-:Y:S01]  /*6de0*/  F2FP.BF16.F32.PACK_AB R42, R19, R28 ;  /* 0x0000001c132a723e */ /* 0x000fe200000010ff */
[----:B------:R-:W-:Y:S01]  /*6df0*/  FMUL R23, R36, R34 ;  /* 0x0000002224177220 */ /* 0x000fe20000400000 */
[----:B------:R-:W-:Y:S01]  /*6e00*/  LEA R12, P1, R2, R62, 0x1 ;  /* 0x0000003e020c7211 */ /* 0x000fe200078208ff */
[----:B------:R-:W-:Y:S01]  /*6e10*/  FMUL R29, R36, R29 ;  /* 0x0000001d241d7220 */ /* 0x000fe20000400000 */
[----:B------:R-:W-:Y:S01]  /*6e20*/  LEA R19, R56, R17, 0x1 ;  /* 0x0000001138137211 */ /* 0x000fe200078e08ff */
[C---:B------:R-:W-:Y:S01]  /*6e30*/  FMUL R14, R36.reuse, R31 ;  /* 0x0000001f240e7220 */ /* 0x040fe20000400000 */
[----:B------:R-:W-:Y:S01]  /*6e40*/  F2FP.BF16.F32.PACK_AB R41, R13, R24 ;  /* 0x000000180d29723e */ /* 0x000fe200000010ff */
[----:B------:R-:W-:Y:S01]  /*6e50*/  FMUL R33, R36, R33 ;  /* 0x0000002124217220 */ /* 0x000fe20000400000 */
[----:B------:R-:W-:Y:S01]  /*6e60*/  LEA.HI.X.SX32 R13, R2, R66, 0x1, P1 ;  /* 0x00000042020d7211 */ /* 0x000fe200008f0eff */
[----:B------:R-:W-:Y:S01]  /*6e70*/  BAR.SYNC.DEFER_BLOCKING 0x0 ;  /* 0x0000000000007b1d */ /* 0x000fe20000010000 */
[----:B------:R-:W-:Y:S01]  /*6e80*/  IMAD R2, R56, 0x2, R19 ;  /* 0x0000000238027824 */ /* 0x000fe200078e0213 */
[----:B------:R-:W-:Y:S01]  /*6e90*/  F2FP.BF16.F32.PACK_AB R43, R23, R32 ;  /* 0x00000020172b723e */ /* 0x000fe200000010ff */
[----:B------:R-:W-:Y:S01]  /*6ea0*/  FMUL R36, R36, R35 ;  /* 0x0000002324247220 */ /* 0x000fe20000400000 */
[----:B------:R-:W-:Y:S01]  /*6eb0*/  F2FP.BF16.F32.PACK_AB R46, R14, R29 ;  /* 0x0000001d0e2e723e */ /* 0x000fe200000010ff */
[----:B------:R-:W-:Y:S01]  /*6ec0*/  FFMA R0, R0, 0.69314718246459960938, R139 ;  /* 0x3f31721800007823 */ /* 0x000fe2000000008b */
[----:B------:R-:W-:Y:S01]  /*6ed0*/  LEA R23, R56, R2, 0x1 ;  /* 0x0000000238177211 */ /* 0x000fe200078e08ff */
[----:B------:R-:W1:Y:S01]  /*6ee0*/  LDCU UR4, c[0x0][0x3ec] ;  /* 0x00007d80ff0477ac */ /* 0x000e620008000800 */
[----:B------:R-:W-:-:S02]  /*6ef0*/  F2FP.BF16.F32.PACK_AB R47, R36, R33 ;  /* 0x00000021242f723e */ /* 0x000fc400000010ff */
[C---:B------:R-:W-:Y:S02]  /*6f00*/  LEA R25, R56.reuse, R23, 0x1 ;  /* 0x0000001738197211 */ /* 0x040fe400078e08ff */
[-C--:B------:R-:W-:Y:S02]  /*6f10*/  LEA R14, P1, R15, R62.reuse, 0x1 ;  /* 0x0000003e0f0e7211 */ /* 0x080fe400078208ff */
[----:B------:R-:W-:Y:S01]  /*6f20*/  LEA R16, P2, R17, R62, 0x1 ;  /* 0x0000003e11107211 */ /* 0x000fe200078408ff */
[C---:B------:R-:W-:Y:S01]  /*6f30*/  IMAD R26, R56.reuse, 0x2, R25 ;  /* 0x00000002381a7824 */ /* 0x040fe200078e0219 */
[----:B------:R-:W-:Y:S02]  /*6f40*/  LEA.HI.X.SX32 R15, R15, R66, 0x1, P1 ;  /* 0x000000420f0f7211 */ /* 0x000fe400008f0eff */
[----:B------:R-:W-:Y:S02]  /*6f50*/  LEA R18, P1, R19, R62, 0x1 ;  /* 0x0000003e13127211 */ /* 0x000fe400078208ff */
[----:B------:R-:W-:-:S02]  /*6f60*/  LEA R27, R56, R26, 0x1 ;  /* 0x0000001a381b7211 */ /* 0x000fc400078e08ff */
[----:B------:R-:W-:Y:S01]  /*6f70*/  LEA.HI.X.SX32 R19, R19, R66, 0x1, P1 ;  /* 0x0000004213137211 */ /* 0x000fe200008f0eff */
[----:B------:R-:W-:Y:S01]  /*6f80*/  STS.128 [R49], R40 ;  /* 0x0000002831007388 */ /* 0x000fe20000000c00 */
[----:B------:R-:W-:Y:S01]  /*6f90*/  LEA R28, R56, R27, 0x1 ;  /* 0x0000001b381c7211 */ /* 0x000fe200078e08ff */
[----:B-1----:R-:W-:Y:S01]  /*6fa0*/  UIMAD UR4, UR7, UR4, URZ ;  /* 0x00000004070472a4 */ /* 0x002fe2000f8e02ff */
[----:B------:R-:W-:Y:S01]  /*6fb0*/  LEA R20, P1, R2, R62, 0x1 ;  /* 0x0000003e02147211 */ /* 0x000fe200078208ff */
[----:B------:R-:W-:Y:S01]  /*6fc0*/  STS.128 [R49+0x400], R44 ;  /* 0x0004002c31007388 */ /* 0x000fe20000000c00 */
[-C--:B------:R-:W-:Y:S01]  /*6fd0*/  LEA.HI.X.SX32 R17, R17, R66.reuse, 0x1, P2 ;  /* 0x0000004211117211 */ /* 0x080fe200010f0eff */
[----:B------:R-:W-:Y:S01]  /*6fe0*/  IMAD R29, R56, 0x2, R28 ;  /* 0x00000002381d7824 */ /* 0x000fe200078e021c */
[----:B------:R-:W-:Y:S01]  /*6ff0*/  LEA.HI.X.SX32 R21, R2, R66, 0x1, P1 ;  /* 0x0000004202157211 */ /* 0x000fe200008f0eff */
[----:B------:R-:W-:Y:S01]  /*7000*/  BAR.SYNC.DEFER_BLOCKING 0x0 ;  /* 0x0000000000007b1d */ /* 0x000fe20000010000 */
[C---:B------:R-:W-:Y:S01]  /*7010*/  LEA R22, P1, R23.reuse, R62, 0x1 ;  /* 0x0000003e17167211 */ /* 0x040fe200078208ff */
[----:B------:R-:W-:Y:S01]  /*7020*/  USHF.L.U32 UR6, UR4, 0x2, URZ ;  /* 0x0000000204067899 */ /* 0x000fe200080006ff */
[----:B------:R-:W-:Y:S01]  /*7030*/  LEA R2, R56, R29, 0x1 ;  /* 0x0000001d38027211 */ /* 0x000fe200078e08ff */
[----:B------:R-:W-:Y:S01]  /*7040*/  UIMAD.WIDE UR4, UR4, 0x4, URZ ;  /* 0x00000004040478a5 */ /* 0x000fe2000f8e02ff */
[----:B------:R-:W-:-:S02]  /*7050*/  LEA.HI.X.SX32 R23, R23, R66, 0x1, P1 ;  /* 0x0000004217177211 */ /* 0x000fc400008f0eff */
[----:B------:R-:W-:Y:S02]  /*7060*/  LEA R30, R56, R2, 0x1 ;  /* 0x00000002381e7211 */ /* 0x000fe400078e08ff */
[----:B------:R-:W-:-:S03]  /*7070*/  LEA R24, P1, R25, R62, 0x1 ;  /* 0x0000003e19187211 */ /* 0x000fc600078208ff */
[----:B------:R-:W-:Y:S01]  /*7080*/  IMAD R31, R56, 0x2, R30 ;  /* 0x00000002381f7824 */ /* 0x000fe200078e021e */
[----:B------:R-:W-:-:S04]  /*7090*/  LEA.HI.X.SX32 R25, R25, R66, 0x1, P1 ;  /* 0x0000004219197211 */ /* 0x000fc800008f0eff */
[----:B------:R-:W-:-:S04]  /*70a0*/  LEA R33, R56, R31, 0x1 ;  /* 0x0000001f38217211 */ /* 0x000fc800078e08ff */
[----:B------:R-:W-:Y:S01]  /*70b0*/  LEA R34, R56, R33, 0x1 ;  /* 0x0000002138227211 */ /* 0x000fe200078e08ff */
[----:B0-----:R0:W-:Y:S02]  /*70c0*/  STG.E.U16 desc[UR28][R12.64], R8 ;  /* 0x000000080c007986 */ /* 0x0011e4000c10151c */
[----:B0-----:R-:W-:Y:S02]  /*70d0*/  PRMT R13, R8, 0x7632, R13 ;  /* 0x00007632080d7816 */ /* 0x001fe4000000000d */
[----:B------:R-:W-:-:S03]  /*70e0*/  LEA R8, P1, R26, R62, 0x1 ;  /* 0x0000003e1a087211 */ /* 0x000fc600078208ff */
[----:B------:R-:W-:Y:S04]  /*70f0*/  STG.E.U16 desc[UR28][R14.64], R13 ;  /* 0x0000000d0e007986 */ /* 0x000fe8000c10151c */
[----:B------:R0:W-:Y:S04]  /*7100*/  STG.E.U16 desc[UR28][R16.64], R9 ;  /* 0x0000000910007986 */ /* 0x0001e8000c10151c */
[----:B------:R-:W1:Y:S01]  /*7110*/  LDS.128 R12, [R48+UR10] ;  /* 0x0000000a300c7984 */ /* 0x000e620008000c00 */
[----:B0-----:R-:W-:Y:S02]  /*7120*/  PRMT R17, R9, 0x7632, R17 ;  /* 0x0000763209117816 */ /* 0x001fe40000000011 */
[----:B------:R-:W-:-:S03]  /*7130*/  PRMT R9, R10, 0x7632, R9 ;  /* 0x000076320a097816 */ /* 0x000fc60000000009 */
[----:B------:R0:W-:Y:S04]  /*7140*/  STG.E.U16 desc[UR28][R18.64], R17 ;  /* 0x0000001112007986 */ /* 0x0001e8000c10151c */
[----:B------:R2:W-:Y:S04]  /*7150*/  STG.E.U16 desc[UR28][R20.64], R10 ;  /* 0x0000000a14007986 */ /* 0x0005e8000c10151c */
[----:B------:R3:W-:Y:S01]  /*7160*/  STG.E.U16 desc[UR28][R22.64], R9 ;  /* 0x0000000916007986 */ /* 0x0007e2000c10151c */
[----:B0-----:R-:W-:-:S03]  /*7170*/  PRMT R17, R11, 0x7632, R17 ;  /* 0x000076320b117816 */ /* 0x001fc60000000011 */
[----:B------:R0:W-:Y:S01]  /*7180*/  STG.E.U16 desc[UR28][R24.64], R11 ;  /* 0x0000000b18007986 */ /* 0x0001e2000c10151c */
[-C--:B------:R-:W-:Y:S01]  /*7190*/  LEA R18, P2, R28, R62.reuse, 0x1 ;  /* 0x0000003e1c127211 */ /* 0x080fe200078408ff */
[----:B--2---:R-:W-:Y:S01]  /*71a0*/  IMAD R10, R56, 0x2, R34 ;  /* 0x00000002380a7824 */ /* 0x004fe200078e0222 */
[----:B------:R-:W-:Y:S02]  /*71b0*/  LEA R20, P3, R29, R62, 0x1 ;  /* 0x0000003e1d147211 */ /* 0x000fe400078608ff */
[----:B------:R-:W-:Y:S02]  /*71c0*/  LEA.HI.X.SX32 R19, R28, R66, 0x1, P2 ;  /* 0x000000421c137211 */ /* 0x000fe400010f0eff */
[----:B------:R-:W-:Y:S02]  /*71d0*/  LEA R35, R56, R10, 0x1 ;  /* 0x0000000a38237211 */ /* 0x000fe400078e08ff */
[----:B---3--:R-:W-:Y:S02]  /*71e0*/  LEA.HI.X.SX32 R9, R26, R66, 0x1, P1 ;  /* 0x000000421a097211 */ /* 0x008fe400008f0eff */
[----:B------:R-:W-:-:S02]  /*71f0*/  LEA R37, R56, R35, 0x1 ;  /* 0x0000002338257211 */ /* 0x000fc400078e08ff */
[----:B------:R-:W-:Y:S01]  /*7200*/  LEA R16, P1, R27, R62, 0x1 ;  /* 0x0000003e1b107211 */ /* 0x000fe200078208ff */
[----:B------:R2:W-:Y:S01]  /*7210*/  STG.E.U16 desc[UR28][R8.64], R17 ;  /* 0x0000001108007986 */ /* 0x0005e2000c10151c */
[----:B------:R-:W-:Y:S01]  /*7220*/  LEA.HI.X.SX32 R21, R29, R66, 0x1, P3 ;  /* 0x000000421d157211 */ /* 0x000fe200018f0eff */
[----:B------:R-:W-:Y:S01]  /*7230*/  IMAD R39, R56, 0x2, R37 ;  /* 0x0000000238277824 */ /* 0x000fe200078e0225 */
[-C--:B------:R-:W-:Y:S02]  /*7240*/  LEA R26, P3, R31, R62.reuse, 0x1 ;  /* 0x0000003e1f1a7211 */ /* 0x080fe400078608ff */
[----:B0-----:R-:W-:Y:S02]  /*7250*/  LEA R24, P2, R30, R62, 0x1 ;  /* 0x0000003e1e187211 */ /* 0x001fe400078408ff */
[----:B------:R-:W-:Y:S02]  /*7260*/  LEA R41, R56, R39, 0x1 ;  /* 0x0000002738297211 */ /* 0x000fe400078e08ff */
[----:B------:R-:W-:-:S02]  /*7270*/  LEA.HI.X.SX32 R25, R30, R66, 0x1, P2 ;  /* 0x000000421e197211 */ /* 0x000fc400010f0eff */
[----:B------:R-:W-:Y:S02]  /*7280*/  LEA R30, P2, R34, R62, 0x1 ;  /* 0x0000003e221e7211 */ /* 0x000fe400078408ff */
[----:B--2---:R-:W-:Y:S02]  /*7290*/  LEA.HI.X.SX32 R17, R27, R66, 0x1, P1 ;  /* 0x000000421b117211 */ /* 0x004fe400008f0eff */
[C---:B------:R-:W-:Y:S02]  /*72a0*/  LEA R22, P1, R2.reuse, R62, 0x1 ;  /* 0x0000003e02167211 */ /* 0x040fe400078208ff */
[-C--:B------:R-:W-:Y:S01]  /*72b0*/  LEA.HI.X.SX32 R27, R31, R66.reuse, 0x1, P3 ;  /* 0x000000421f1b7211 */ /* 0x080fe200018f0eff */
[----:B-1----:R-:W-:Y:S01]  /*72c0*/  STG.E.U16 desc[UR28][R16.64], R12 ;  /* 0x0000000c10007986 */ /* 0x002fe2000c10151c */
[----:B------:R-:W-:Y:S02]  /*72d0*/  LEA.HI.X.SX32 R23, R2, R66, 0x1, P1 ;  /* 0x0000004202177211 */ /* 0x000fe400008f0eff */
[----:B------:R-:W-:-:S02]  /*72e0*/  LEA R2, R56, R41, 0x1 ;  /* 0x0000002938027211 */ /* 0x000fc400078e08ff */
[CC--:B------:R-:W-:Y:S02]  /*72f0*/  LEA R28, P1, R33.reuse, R62.reuse, 0x1 ;  /* 0x0000003e211c7211 */ /* 0x0c0fe400078208ff */
[----:B------:R-:W-:Y:S01]  /*7300*/  LEA R32, P3, R10, R62, 0x1 ;  /* 0x0000003e0a207211 */ /* 0x000fe200078608ff */
[----:B------:R-:W-:Y:S01]  /*7310*/  IMAD R45, R56, 0x2, R2 ;  /* 0x00000002382d7824 */ /* 0x000fe200078e0202 */
[-C--:B------:R-:W-:Y:S02]  /*7320*/  LEA.HI.X.SX32 R29, R33, R66.reuse, 0x1, P1 ;  /* 0x00000042211d7211 */ /* 0x080fe400008f0eff */
[----:B------:R-:W-:Y:S02]  /*7330*/  LEA.HI.X.SX32 R33, R10, R66, 0x1, P3 ;  /* 0x000000420a217211 */ /* 0x000fe400018f0eff */
[----:B------:R-:W-:Y:S01]  /*7340*/  LEA R47, R56, R45, 0x1 ;  /* 0x0000002d382f7211 */ /* 0x000fe200078e08ff */
[----:B------:R0:W1:Y:S01]  /*7350*/  LDS.128 R8, [R48+UR10+0x800] ;  /* 0x0008000a30087984 */ /* 0x0000620008000c00 */
[----:B------:R-:W-:-:S02]  /*7360*/  LEA R42, P3, R2, R62, 0x1 ;  /* 0x0000003e022a7211 */ /* 0x000fc400078608ff */
[----:B------:R-:W-:Y:S02]  /*7370*/  LEA R49, R56, R47, 0x1 ;  /* 0x0000002f38317211 */ /* 0x000fe400078e08ff */
[-C--:B------:R-:W-:Y:S02]  /*7380*/  LEA.HI.X.SX32 R43, R2, R66.reuse, 0x1, P3 ;  /* 0x00000042022b7211 */ /* 0x080fe400018f0eff */
[----:B------:R-:W-:Y:S01]  /*7390*/  LEA.HI.X.SX32 R31, R34, R66, 0x1, P2 ;  /* 0x00000042221f7211 */ /* 0x000fe200010f0eff */
[C---:B------:R-:W-:Y:S01]  /*73a0*/  IMAD R51, R56.reuse, 0x2, R49 ;  /* 0x0000000238337824 */ /* 0x040fe200078e0231 */
[-C--:B------:R-:W-:Y:S02]  /*73b0*/  LEA R34, P1, R35, R62.reuse, 0x1 ;  /* 0x0000003e23227211 */ /* 0x080fe400078208ff */
[----:B------:R-:W-:Y:S02]  /*73c0*/  LEA R36, P2, R37, R62, 0x1 ;  /* 0x0000003e25247211 */ /* 0x000fe400078408ff */
[----:B------:R-:W-:-:S02]  /*73d0*/  LEA R53, R56, R51, 0x1 ;  /* 0x0000003338357211 */ /* 0x000fc400078e08ff */
[-C--:B------:R-:W-:Y:S02]  /*73e0*/  LEA.HI.X.SX32 R35, R35, R66.reuse, 0x1, P1 ;  /* 0x0000004223237211 */ /* 0x080fe400008f0eff */
[C---:B------:R-:W-:Y:S02]  /*73f0*/  LEA R2, R56.reuse, R53, 0x1 ;  /* 0x0000003538027211 */ /* 0x040fe400078e08ff */
[----:B------:R-:W-:Y:S02]  /*7400*/  LEA.HI.X.SX32 R37, R37, R66, 0x1, P2 ;  /* 0x0000004225257211 */ /* 0x000fe400010f0eff */
[-C--:B------:R-:W-:Y:S01]  /*7410*/  LEA R38, P1, R39, R62.reuse, 0x1 ;  /* 0x0000003e27267211 */ /* 0x080fe200078208ff */
[----:B------:R-:W-:Y:S01]  /*7420*/  IMAD R57, R56, 0x2, R2 ;  /* 0x0000000238397824 */ /* 0x000fe200078e0202 */
[-C--:B------:R-:W-:Y:S02]  /*7430*/  LEA R40, P2, R41, R62.reuse, 0x1 ;  /* 0x0000003e29287211 */ /* 0x080fe400078408ff */
[----:B0-----:R-:W-:-:S02]  /*7440*/  LEA R48, P3, R49, R62, 0x1 ;  /* 0x0000003e31307211 */ /* 0x001fc400078608ff */
[----:B------:R-:W-:Y:S02]  /*7450*/  LEA R59, R56, R57, 0x1 ;  /* 0x00000039383b7211 */ /* 0x000fe400078e08ff */
[-C--:B------:R-:W-:Y:S02]  /*7460*/  LEA.HI.X.SX32 R39, R39, R66.reuse, 0x1, P1 ;  /* 0x0000004227277211 */ /* 0x080fe400008f0eff */
[----:B------:R-:W-:Y:S02]  /*7470*/  LEA.HI.X.SX32 R41, R41, R66, 0x1, P2 ;  /* 0x0000004229297211 */ /* 0x000fe400010f0eff */
[-C--:B------:R-:W-:Y:S02]  /*7480*/  LEA R44, P1, R45, R62.reuse, 0x1 ;  /* 0x0000003e2d2c7211 */ /* 0x080fe400078208ff */
[----:B------:R-:W-:Y:S02]  /*7490*/  LEA R46, P2, R47, R62, 0x1 ;  /* 0x0000003e2f2e7211 */ /* 0x000fe400078408ff */
[----:B------:R-:W-:-:S02]  /*74a0*/  LEA.HI.X.SX32 R49, R49, R66, 0x1, P3 ;  /* 0x0000004231317211 */ /* 0x000fc400018f0eff */
[----:B------:R-:W-:Y:S02]  /*74b0*/  LEA R54, P3, R2, R62, 0x1 ;  /* 0x0000003e02367211 */ /* 0x000fe400078608ff */
[----:B------:R-:W-:Y:S02]  /*74c0*/  LEA R61, R56, R59, 0x1 ;  /* 0x0000003b383d7211 */ /* 0x000fe400078e08ff */
[-C--:B------:R-:W-:Y:S02]  /*74d0*/  LEA.HI.X.SX32 R45, R45, R66.reuse, 0x1, P1 ;  /* 0x000000422d2d7211 */ /* 0x080fe400008f0eff */
[----:B------:R-:W-:Y:S02]  /*74e0*/  LEA.HI.X.SX32 R47, R47, R66, 0x1, P2 ;  /* 0x000000422f2f7211 */ /* 0x000fe400010f0eff */
[-C--:B------:R-:W-:Y:S02]  /*74f0*/  LEA R50, P1, R51, R62.reuse, 0x1 ;  /* 0x0000003e33327211 */ /* 0x080fe400078208ff */
[----:B------:R-:W-:-:S02]  /*7500*/  LEA R52, P2, R53, R62, 0x1 ;  /* 0x0000003e35347211 */ /* 0x000fc400078408ff */
[-C--:B------:R-:W-:Y:S01]  /*7510*/  LEA.HI.X.SX32 R55, R2, R66.reuse, 0x1, P3 ;  /* 0x0000004202377211 */ /* 0x080fe200018f0eff */
[----:B------:R-:W-:Y:S01]  /*7520*/  IMAD R2, R56, 0x2, R61 ;  /* 0x0000000238027824 */ /* 0x000fe200078e023d */
[-C--:B------:R-:W-:Y:S02]  /*7530*/  LEA.HI.X.SX32 R51, R51, R66.reuse, 0x1, P1 ;  /* 0x0000004233337211 */ /* 0x080fe400008f0eff */
[----:B------:R-:W-:Y:S02]  /*7540*/  LEA.HI.X.SX32 R53, R53, R66, 0x1, P2 ;  /* 0x0000004235357211 */ /* 0x000fe400010f0eff */
[-C--:B------:R-:W-:Y:S02]  /*7550*/  LEA R56, P1, R57, R62.reuse, 0x1 ;  /* 0x0000003e39387211 */ /* 0x080fe400078208ff */
[-C--:B------:R-:W-:Y:S02]  /*7560*/  LEA R58, P2, R59, R62.reuse, 0x1 ;  /* 0x0000003e3b3a7211 */ /* 0x080fe400078408ff */
[----:B------:R-:W-:-:S02]  /*7570*/  LEA R60, P3, R61, R62, 0x1 ;  /* 0x0000003e3d3c7211 */ /* 0x000fc400078608ff */
[----:B------:R-:W-:Y:S02]  /*7580*/  LEA R62, P4, R2, R62, 0x1 ;  /* 0x0000003e023e7211 */ /* 0x000fe400078808ff */
[----:B------:R-:W-:Y:S02]  /*7590*/  PRMT R67, R12, 0x7632, R67 ;  /* 0x000076320c437816 */ /* 0x000fe40000000043 */
[-C--:B------:R-:W-:Y:S02]  /*75a0*/  LEA.HI.X.SX32 R63, R2, R66.reuse, 0x1, P4 ;  /* 0x00000042023f7211 */ /* 0x080fe400020f0eff */
[----:B------:R-:W-:Y:S01]  /*75b0*/  PRMT R2, R13, 0x7632, R2 ;  /* 0x000076320d027816 */ /* 0x000fe20000000002 */
[----:B------:R0:W-:Y:S01]  /*75c0*/  STG.E.U16 desc[UR28][R18.64], R67 ;  /* 0x0000004312007986 */ /* 0x0001e2000c10151c */
[----:B------:R-:W-:Y:S02]  /*75d0*/  PRMT R17, R14, 0x7632, R17 ;  /* 0x000076320e117816 */ /* 0x000fe40000000011 */
[----:B------:R-:W-:Y:S01]  /*75e0*/  PRMT R12, R5, 0x7632, R12 ;  /* 0x00007632050c7816 */ /* 0x000fe2000000000c */
[----:B------:R2:W-:Y:S01]  /*75f0*/  STG.E.U16 desc[UR28][R20.64], R13 ;  /* 0x0000000d14007986 */ /* 0x0005e2000c10151c */
[----:B------:R-:W-:-:S02]  /*7600*/  LEA.HI.X.SX32 R57, R57, R66, 0x1, P1 ;  /* 0x0000004239397211 */ /* 0x000fc400008f0eff */
[-C--:B------:R-:W-:Y:S01]  /*7610*/  LEA.HI.X.SX32 R59, R59, R66.reuse, 0x1, P2 ;  /* 0x000000423b3b7211 */ /* 0x080fe200010f0eff */
[----:B------:R3:W-:Y:S01]  /*7620*/  STG.E.U16 desc[UR28][R22.64], R2 ;  /* 0x0000000216007986 */ /* 0x0007e2000c10151c */
[----:B------:R-:W-:Y:S02]  /*7630*/  LEA.HI.X.SX32 R61, R61, R66, 0x1, P3 ;  /* 0x000000423d3d7211 */ /* 0x000fe400018f0eff */
[----:B------:R-:W-:Y:S01]  /*7640*/  ISETP.GE.U32.AND P1, PT, R138, 0x40, PT ;  /* 0x000000408a00780c */ /* 0x000fe20003f26070 */
[----:B------:R1:W-:Y:S01]  /*7650*/  STG.E.U16 desc[UR28][R24.64], R14 ;  /* 0x0000000e18007986 */ /* 0x0003e2000c10151c */
[----:B0-----:R-:W-:Y:S02]  /*7660*/  PRMT R19, R15, 0x7632, R19 ;  /* 0x000076320f137816 */ /* 0x001fe40000000013 */
[----:B--2---:R-:W-:Y:S01]  /*7670*/  PRMT R21, R4, 0x7632, R21 ;  /* 0x0000763204157816 */ /* 0x004fe20000000015 */
[----:B------:R0:W-:Y:S01]  /*7680*/  STG.E.U16 desc[UR28][R26.64], R17 ;  /* 0x000000111a007986 */ /* 0x0001e2000c10151c */
[----:B---3--:R-:W-:-:S03]  /*7690*/  PRMT R2, R6, 0x7632, R2 ;  /* 0x0000763206027816 */ /* 0x008fc60000000002 */
[----:B------:R2:W-:Y:S01]  /*76a0*/  STG.E.U16 desc[UR28][R28.64], R15 ;  /* 0x0000000f1c007986 */ /* 0x0005e2000c10151c */
[----:B------:R-:W-:Y:S02]  /*76b0*/  PRMT R23, R7, 0x7632, R23 ;  /* 0x0000763207177816 */ /* 0x000fe40000000017 */
[----:B-1----:R-:W-:Y:S01]  /*76c0*/  PRMT R25, R8, 0x7632, R25 ;  /* 0x0000763208197816 */ /* 0x002fe20000000019 */
[----:B------:R1:W-:Y:S04]  /*76d0*/  STG.E.U16 desc[UR28][R30.64], R19 ;  /* 0x000000131e007986 */ /* 0x0003e8000c10151c */
[----:B------:R3:W-:Y:S01]  /*76e0*/  STG.E.U16 desc[UR28][R32.64], R4 ;  /* 0x0000000420007986 */ /* 0x0007e2000c10151c */
[----:B0-----:R-:W-:-:S03]  /*76f0*/  PRMT R27, R9, 0x7632, R27 ;  /* 0x00007632091b7816 */ /* 0x001fc6000000001b */
[----:B------:R-:W-:Y:S01]  /*7700*/  STG.E.U16 desc[UR28][R34.64], R21 ;  /* 0x0000001522007986 */ /* 0x000fe2000c10151c */
[----:B--2---:R-:W-:-:S03]  /*7710*/  PRMT R29, R10, 0x7632, R29 ;  /* 0x000076320a1d7816 */ /* 0x004fc6000000001d */
[----:B------:R0:W-:Y:S01]  /*7720*/  STG.E.U16 desc[UR28][R36.64], R5 ;  /* 0x0000000524007986 */ /* 0x0001e2000c10151c */
[----:B-1----:R-:W-:-:S03]  /*7730*/  PRMT R31, R11, 0x7632, R31 ;  /* 0x000076320b1f7816 */ /* 0x002fc6000000001f */
[----:B------:R-:W-:Y:S01]  /*7740*/  STG.E.U16 desc[UR28][R38.64], R12 ;  /* 0x0000000c26007986 */ /* 0x000fe2000c10151c */
[----:B---3--:R-:W-:-:S03]  /*7750*/  IMAD.HI R4, R3, 0x4, RZ ;  /* 0x0000000403047827 */ /* 0x008fc600078e02ff */
[----:B------:R-:W-:Y:S04]  /*7760*/  STG.E.U16 desc[UR28][R40.64], R6 ;  /* 0x0000000628007986 */ /* 0x000fe8000c10151c */
[----:B------:R-:W-:Y:S01]  /*7770*/  STG.E.U16 desc[UR28][R42.64], R2 ;  /* 0x000000022a007986 */ /* 0x000fe2000c10151c */
[----:B0-----:R-:W-:-:S03]  /*7780*/  SHF.L.U32 R5, R3, 0x2, RZ ;  /* 0x0000000203057819 */ /* 0x001fc600000006ff */
[----:B------:R-:W-:Y:S04]  /*7790*/  STG.E.U16 desc[UR28][R44.64], R7 ;  /* 0x000000072c007986 */ /* 0x000fe8000c10151c */
[----:B------:R-:W-:Y:S04]  /*77a0*/  STG.E.U16 desc[UR28][R46.64], R23 ;  /* 0x000000172e007986 */ /* 0x000fe8000c10151c */
[----:B------:R-:W-:Y:S04]  /*77b0*/  STG.E.U16 desc[UR28][R48.64], R8 ;  /* 0x0000000830007986 */ /* 0x000fe8000c10151c */
[----:B------:R-:W-:Y:S04]  /*77c0*/  STG.E.U16 desc[UR28][R50.64], R25 ;  /* 0x0000001932007986 */ /* 0x000fe8000c10151c */
[----:B------:R0:W-:Y:S04]  /*77d0*/  STG.E.U16 desc[UR28][R52.64], R9 ;  /* 0x0000000934007986 */ /* 0x0001e8000c10151c */
[----:B------:R-:W-:Y:S04]  /*77e0*/  STG.E.U16 desc[UR28][R54.64], R27 ;  /* 0x0000001b36007986 */ /* 0x000fe8000c10151c */
[----:B------:R-:W-:Y:S04]  /*77f0*/  STG.E.U16 desc[UR28][R56.64], R10 ;  /* 0x0000000a38007986 */ /* 0x000fe8000c10151c */
[----:B------:R-:W-:Y:S01]  /*7800*/  STG.E.U16 desc[UR28][R58.64], R29 ;  /* 0x0000001d3a007986 */ /* 0x000fe2000c10151c */
[----:B0-----:R-:W0:Y:S03]  /*7810*/  LDC.64 R8, c[0x0][0x3a0] ;  /* 0x0000e800ff087b82 */ /* 0x001e260000000a00 */
[----:B------:R-:W-:Y:S04]  /*7820*/  STG.E.U16 desc[UR28][R60.64], R11 ;  /* 0x0000000b3c007986 */ /* 0x000fe8000c10151c */
[----:B------:R-:W-:Y:S01]  /*7830*/  STG.E.U16 desc[UR28][R62.64], R31 ;  /* 0x0000001f3e007986 */ /* 0x000fe2000c10151c */
[----:B------:R-:W-:Y:S01]  /*7840*/  BAR.SYNC.DEFER_BLOCKING 0x0 ;  /* 0x0000000000007b1d */ /* 0x000fe20000010000 */
[----:B0-----:R-:W-:-:S04]  /*7850*/  IADD3 R2, P2, P3, R5, UR6, R8 ;  /* 0x0000000605027c10 */ /* 0x001fc8000fb5e008 */
[----:B------:R-:W-:Y:S01]  /*7860*/  IADD3.X R3, PT, PT, R4, UR5, R9, P2, P3 ;  /* 0x0000000504037c10 */ /* 0x000fe200097e6409 */
[----:B------:R-:W-:Y:S02]  /*7870*/  STSM.16.M88 [R65], R0 ;  /* 0x0000000041007844 */ /* 0x000fe40000000000 */
[----:B------:R-:W-:Y:S06]  /*7880*/  BAR.SYNC.DEFER_BLOCKING 0x0 ;  /* 0x0000000000007b1d */ /* 0x000fec0000010000 */
[----:B------:R-:W0:Y:S04]  /*7890*/  LDSM.16.M88 R7, [R64+UR10] ;  /* 0x0000000a4007783b */ /* 0x000e280008000000 */
[----:B0-----:R0:W-:Y:S01]  /*78a0*/  @!P1 STG.E desc[UR28][R2.64], R7 ;  /* 0x0000000702009986 */ /* 0x0011e2000c10191c */
[----:B------:R-:W-:Y:S06]  /*78b0*/  BAR.SYNC.DEFER_BLOCKING 0x0 ;  /* 0x0000000000007b1d */ /* 0x000fec0000010000 */
[----:B------:R-:W-:Y:S05]  /*78c0*/  @P0 BRA `(.L_x_20) ;  /* 0x0000000000a00947 */ /* 0x000fea0003800000 */
[----:B------:R-:W1:Y:S01]  /*78d0*/  S2UR UR5, SR_CgaCtaId ;  /* 0x00000000000579c3 */ /* 0x000e620000008800 */
[----:B------:R-:W-:Y:S01]  /*78e0*/  NOP ;  /* 0x0000000000007918 */ /* 0x000fe20000000000 */
[----:B------:R-:W-:Y:S01]  /*78f0*/  UMOV UR4, 0x50 ;  /* 0x0000005000047882 */ /* 0x000fe20000000000 */
[----:B------:R-:W-:Y:S02]  /*7900*/  IMAD.U32 R0, RZ, RZ, UR11 ;  /* 0x0000000bff007e24 */ /* 0x000fe4000f8e00ff */
[----:B0-----:R-:W-:Y:S01]  /*7910*/  HFMA2 R3, -RZ, RZ, 0, 8.94069671630859375e-07 ;  /* 0x0000000fff037431 */ /* 0x001fe200000001ff */
[----:B------:R-:W-:Y:S02]  /*7920*/  MOV R7, 0x1 ;  /* 0x0000000100077802 */ /* 0x000fe40000000f00 */
[----:B------:R-:W-:-:S04]  /*7930*/  LOP3.LUT R0, R0, 0xffff, RZ, 0xc0, !PT ;  /* 0x0000ffff00007812 */ /* 0x000fc800078ec0ff */
[----:B------:R-:W-:-:S05]  /*7940*/  SHF.R.U32.HI R0, RZ, 0x5, R0 ;  /* 0x00000005ff007819 */ /* 0x000fca0000011600 */
[----:B------:R-:W-:Y:S01]  /*7950*/  VIADD R2, R0, 0x10 ;  /* 0x0000001000027836 */ /* 0x000fe20000000000 */
[----:B------:R-:W-:Y:S01]  /*7960*/  SHF.L.U32 R0, R3, R0, RZ ;  /* 0x0000000003007219 */ /* 0x000fe200000006ff */
[----:B-1----:R-:W-:-:S03]  /*7970*/  ULEA UR6, UR5, UR4, 0x18 ;  /* 0x0000000405067291 */ /* 0x002fc6000f8ec0ff */
[----:B------:R-:W-:-:S04]  /*7980*/  SHF.L.U32 R3, R7, R2, RZ ;  /* 0x0000000207037219 */ /* 0x000fc800000006ff */
[----:B------:R-:W-:Y:S02]  /*7990*/  LOP3.LUT R0, R3, R0, RZ, 0xfc, !PT ;  /* 0x0000000003007212 */ /* 0x000fe400078efcff */
[----:B------:R-:W0:Y:S02]  /*79a0*/  LDS R5, [UR6] ;  /* 0x00000006ff057984 */ /* 0x000e240008000800 */
[C---:B------:R-:W-:Y:S02]  /*79b0*/  LOP3.LUT R2, R0.reuse, 0xffff, RZ, 0xc0, !PT ;  /* 0x0000ffff00027812 */ /* 0x040fe400078ec0ff */
[----:B0-----:R-:W-:-:S04]  /*79c0*/  LOP3.LUT R3, R0, 0xffff, R5, 0x80, !PT ;  /* 0x0000ffff00037812 */ /* 0x001fc800078e8005 */
[----:B------:R-:W-:-:S13]  /*79d0*/  ISETP.NE.AND P0, PT, R3, R2, PT ;  /* 0x000000020300720c */ /* 0x000fda0003f05270 */
[----:B------:R-:W-:Y:S05]  /*79e0*/  @P0 BRA `(.L_x_21) ;  /* 0x0000000000500947 */ /* 0x000fea0003800000 */
[----:B------:R-:W-:Y:S02]  /*79f0*/  SHF.R.U32.HI R5, RZ, 0x10, R5 ;  /* 0x00000010ff057819 */ /* 0x000fe40000011605 */
[----:B------:R-:W-:-:S04]  /*7a00*/  SHF.R.U32.HI R2, RZ, 0x10, R0 ;  /* 0x00000010ff027819 */ /* 0x000fc80000011600 */
[----:B------:R-:W-:-:S04]  /*7a10*/  LOP3.LUT R5, R5, R2, RZ, 0xc0, !PT ;  /* 0x0000000205057212 */ /* 0x000fc800078ec0ff */
[----:B------:R-:W-:-:S13]  /*7a20*/  ISETP.NE.AND P0, PT, R5, R2, PT ;  /* 0x000000020500720c */ /* 0x000fda0003f05270 */
[----:B------:R-:W-:Y:S05]  /*7a30*/  @P0 BRA `(.L_x_22) ;  /* 0x0000000000300947 */ /* 0x000fea0003800000 */
[----:B------:R-:W-:Y:S01]  /*7a40*/  R2UR UR4, R0 ;  /* 0x00000000000472ca */ /* 0x000fe200000e0000 */
[----:B------:R-:W-:Y:S01]  /*7a50*/  VOTEU.ANY UR5, UPT, PT ;  /* 0x0000000000057886 */ /* 0x000fe200038e0100 */
[----:B------:R-:W0:Y:S01]  /*7a60*/  S2R R0, SR_LANEID ;  /* 0x0000000000007919 */ /* 0x000e220000000000 */
[----:B------:R-:W-:-:S10]  /*7a70*/  UFLO.U32 UR5, UR5 ;  /* 0x00000005000572bd */ /* 0x000fd400080e0000 */
[----:B------:R-:W-:-:S06]  /*7a80*/  ULOP3.LUT UR4, URZ, UR4, URZ, 0x33, !UPT ;  /* 0x00000004ff047292 */ /* 0x000fcc000f8e33ff */
[----:B------:R-:W-:-:S04]  /*7a90*/  MOV R2, UR4 ;  /* 0x0000000400027c02 */ /* 0x000fc80008000f00 */
[----:B------:R-:W1:Y:S02]  /*7aa0*/  REDUX UR7, R2 ;  /* 0x00000000020773c4 */ /* 0x000e640000000000 */
[----:B------:R2:W-:Y:S01]  /*7ab0*/  UTCATOMSWS.AND URZ, UR4 ;  /* 0x0000000400ff79e3 */ /* 0x0005e20008000000 */
[----:B0-----:R-:W-:Y:S02]  /*7ac0*/  ISETP.EQ.U32.AND P0, PT, R0, UR5, PT ;  /* 0x0000000500007c0c */ /* 0x001fe4000bf02070 */
[----:B-1----:R-:W-:-:S11]  /*7ad0*/  MOV R0, UR7 ;  /* 0x0000000700007c02 */ /* 0x002fd60008000f00 */
[----:B------:R2:W-:Y:S01]  /*7ae0*/  @P0 ATOMS.AND RZ, [UR6], R0 ;  /* 0x00000000ffff098c */ /* 0x0005e2000a800006 */
[----:B------:R-:W-:Y:S05]  /*7af0*/  BRA `(.L_x_20) ;  /* 0x0000000000147947 */ /* 0x000fea0003800000 */
.L_x_22:
[----:B------:R-:W-:-:S07]  /*7b00*/  MOV R2, 0x7b20 ;  /* 0x00007b2000027802 */ /* 0x000fce0000000f00 */
[----:B------:R-:W-:Y:S05]  /*7b10*/  CALL.REL.NOINC `($__internal_0_$__cuda_sm10x_tcgen05_guardrail_trap_col_being_dealloced_not_returned_by_alloc) ;  /* 0x0000000000447944 */ /* 0x000fea0003c00000 */
[----:B------:R-:W-:Y:S05]  /*7b20*/  BRA `(.L_x_20) ;  /* 0x0000000000087947 */ /* 0x000fea0003800000 */
.L_x_21:
[----:B------:R-:W-:-:S07]  /*7b30*/  MOV R2, 0x7b50 ;  /* 0x00007b5000027802 */ /* 0x000fce0000000f00 */
[----:B------:R-:W-:Y:S05]  /*7b40*/  CALL.REL.NOINC `($__internal_2_$__cuda_sm10x_tcgen05_guardrail_trap_unallocated_columns_being_dealloced) ;  /* 0x0000000000507944 */ /* 0x000fea0003c00000 */
.L_x_20:
[----:B------:R-:W-:Y:S01]  /*7b50*/  NOP ;  /* 0x0000000000007918 */ /* 0x000fe20000000000 */
[----:B--2---:R-:W-:Y:S05]  /*7b60*/  EXIT ;  /* 0x000000000000794d */ /* 0x004fea0003800000 */
.L_x_8:
[----:B------:R-:W1:Y:S02]  /*7b70*/  SYNCS.PHASECHK.TRANS64.TRYWAIT P4, [UR10+0x4000], RZ ;  /* 0x004000ffff0075a7 */ /* 0x000e64000808110a */
[----:B-1----:R-:W-:Y:S05]  /*7b80*/  @!P4 BRA `(.L_x_8) ;  /* 0xfffffffc00f8c947 */ /* 0x002fea000383ffff */
[----:B------:R-:W-:Y:S05]  /*7b90*/  BRA `(.L_x_7) ;  /* 0xffffffa400687947 */ /* 0x000fea000383ffff */
.L_x_14:
[----:B------:R-:W1:Y:S02]  /*7ba0*/  SYNCS.PHASECHK.TRANS64.TRYWAIT P2, [UR10+0x8010], RZ ;  /* 0x008010ffff0075a7 */ /* 0x000e64000804110a */
[----:B-1----:R-:W-:Y:S05]  /*7bb0*/  @!P2 BRA `(.L_x_14) ;  /* 0xfffffffc00f8a947 */ /* 0x002fea000383ffff */
[----:B------:R-:W-:Y:S05]  /*7bc0*/  BRA `(.L_x_23) ;  /* 0xffffffcc00907947 */ /* 0x000fea000383ffff */
.L_x_15:
[----:B------:R-:W0:Y:S02]  /*7bd0*/  SYNCS.PHASECHK.TRANS64.TRYWAIT P2, [UR13], R14 ;  /* 0x0000000eff0075a7 */ /* 0x000e24000804110d */
[----:B0-----:R-:W-:Y:S05]  /*7be0*/  @!P2 BRA `(.L_x_15) ;  /* 0xfffffffc00f8a947 */ /* 0x001fea000383ffff */
[----:B------:R-:W-:Y:S05]  /*7bf0*/  BRA `(.L_x_24) ;  /* 0xffffffd800747947 */ /* 0x000fea000383ffff */
.L_x_19:
[----:B------:R-:W0:Y:S02]  /*7c00*/  SYNCS.PHASECHK.TRANS64.TRYWAIT P4, [UR13], R4 ;  /* 0x00000004ff0075a7 */ /* 0x000e24000808110d */
[----:B0-----:R-:W-:Y:S05]  /*7c10*/  @!P4 BRA `(.L_x_19) ;  /* 0xfffffffc00f8c947 */ /* 0x001fea000383ffff */
[----:B------:R-:W-:Y:S05]  /*7c20*/  BRA `(.L_x_18) ;  /* 0xffffffe400e87947 */ /* 0x000fea000383ffff */
        .weak           $__internal_0_$__cuda_sm10x_tcgen05_guardrail_trap_col_being_dealloced_not_returned_by_alloc
        .type           $__internal_0_$__cuda_sm10x_tcgen05_guardrail_trap_col_being_dealloced_not_returned_by_alloc,@function
        .size           $__internal_0_$__cuda_sm10x_tcgen05_guardrail_trap_col_being_dealloced_not_returned_by_alloc,($__internal_1_$__cuda_sm10x_tcgen05_guardrail_trap_phase_invalid_during_alloc - $__internal_0_$__cuda_sm10x_tcgen05_guardrail_trap_col_being_dealloced_not_returned_by_alloc)
$__internal_0_$__cuda_sm10x_tcgen05_guardrail_trap_col_being_dealloced_not_returned_by_alloc:
[----:B------:R-:W-:Y:S05]  /*7c30*/  BPT.TRAP 0x1 ;  /* 0x000000040000795c */ /* 0x000fea0000300000 */
[----:B------:R-:W-:-:S04]  /*7c40*/  IMAD.MOV.U32 R3, RZ, RZ, 0x0 ;  /* 0x00000000ff037424 */ /* 0x000fc800078e00ff */
[----:B------:R-:W-:Y:S05]  /*7c50*/  RET.REL.NODEC R2 `(attn_fwd) ;  /* 0xffffff8002e87950 */ /* 0x000fea0003c3ffff */
        .weak           $__internal_1_$__cuda_sm10x_tcgen05_guardrail_trap_phase_invalid_during_alloc
        .type           $__internal_1_$__cuda_sm10x_tcgen05_guardrail_trap_phase_invalid_during_alloc,@function
        .size           $__internal_1_$__cuda_sm10x_tcgen05_guardrail_trap_phase_invalid_during_alloc,($__internal_2_$__cuda_sm10x_tcgen05_guardrail_trap_unallocated_columns_being_dealloced - $__internal_1_$__cuda_sm10x_tcgen05_guardrail_trap_phase_invalid_during_alloc)
$__internal_1_$__cuda_sm10x_tcgen05_guardrail_trap_phase_invalid_during_alloc:
[----:B------:R-:W-:Y:S05]  /*7c60*/  BPT.TRAP 0x1 ;  /* 0x000000040000795c */ /* 0x000fea0000300000 */
[----:B------:R-:W-:-:S04]  /*7c70*/  HFMA2 R3, -RZ, RZ, 0, 0 ;  /* 0x00000000ff037431 */ /* 0x000fc800000001ff */
[----:B------:R-:W-:Y:S05]  /*7c80*/  RET.REL.NODEC R2 `(attn_fwd) ;  /* 0xffffff8002dc7950 */ /* 0x000fea0003c3ffff */
        .weak           $__internal_2_$__cuda_sm10x_tcgen05_guardrail_trap_unallocated_columns_being_dealloced
        .type           $__internal_2_$__cuda_sm10x_tcgen05_guardrail_trap_unallocated_columns_being_dealloced,@function
        .size           $__internal_2_$__cuda_sm10x_tcgen05_guardrail_trap_unallocated_columns_being_dealloced,(.L_x_28 - $__internal_2_$__cuda_sm10x_tcgen05_guardrail_trap_unallocated_columns_being_dealloced)
$__internal_2_$__cuda_sm10x_tcgen05_guardrail_trap_unallocated_columns_being_dealloced:
[----:B------:R-:W-:Y:S05]  /*7c90*/  BPT.TRAP 0x1 ;  /* 0x000000040000795c */ /* 0x000fea0000300000 */
[----:B------:R-:W-:-:S04]  /*7ca0*/  MOV R3, 0x0 ;  /* 0x0000000000037802 */ /* 0x000fc80000000f00 */
[----:B------:R-:W-:Y:S05]  /*7cb0*/  RET.REL.NODEC R2 `(attn_fwd) ;  /* 0xffffff8002d07950 */ /* 0x000fea0003c3ffff */
.L_x_25:
[----:B------:R-:W-:-:S00]  /*7cc0*/  BRA `(.L_x_25) ;  /* 0xfffffffc00fc7947 */ /* 0x000fc0000383ffff */
[----:B------:R-:W-:-:S00]  /*7cd0*/  NOP ;  /* 0x0000000000007918 */ /* 0x000fc00000000000 */
        /* <DEDUP_REMOVED lines=10> */
.L_x_28:


//--------------------- .nv.global.init           --------------------------
	.section	.nv.global.init,"aw",@progbits
.nv.global.init:
	.type		_$_str,@object
	.size		_$_str,(.L_3 - _$_str)
_$_str:
        /*0000*/ 	.byte	0x5f, 0x5f, 0x43, 0x55, 0x44, 0x41, 0x5f, 0x46, 0x54, 0x5a, 0x00
.L_3:


//--------------------- .nv.shared.attn_fwd       --------------------------
	.section	.nv.shared.attn_fwd,"aw",@nobits
	.sectionflags	@""
	.align	16
	.zero		1024


//--------------------- .nv.shared.reserved.0     --------------------------
	.section	.nv.shared.reserved.0,"aw",@nobits
	.align	8
	.weak		__nv_reservedSMEM_offset_0_alias
	.size		__nv_reservedSMEM_offset_0_alias, 0, 64
	.other		__nv_reservedSMEM_offset_0_alias,@"STO_CUDA_RESERVED_SHARED STV_DEFAULT"
__nv_reservedSMEM_offset_0_alias:
	.zero		0
.nv.shared.reserved.0:
	.zero		64
	.weak		__nv_reservedSMEM_allocation_phase
	.type		__nv_reservedSMEM_allocation_phase,@object
	.size		__nv_reservedSMEM_allocation_phase,(.L_0 - __nv_reservedSMEM_allocation_phase)
__nv_reservedSMEM_allocation_phase:
	.zero		1
.L_0:
	.zero		7
	.weak		__nv_reservedSMEM_devtool_atexit_pc
	.type		__nv_reservedSMEM_devtool_atexit_pc,@object
	.size		__nv_reservedSMEM_devtool_atexit_pc,(__nv_reservedSMEM_allocation_mask - __nv_reservedSMEM_devtool_atexit_pc)
__nv_reservedSMEM_devtool_atexit_pc:
	.zero		8
	.weak		__nv_reservedSMEM_allocation_mask
	.type		__nv_reservedSMEM_allocation_mask,@object
	.size		__nv_reservedSMEM_allocation_mask,(.L_2 - __nv_reservedSMEM_allocation_mask)
__nv_reservedSMEM_allocation_mask:
	.zero		4
.L_2:


//--------------------- .nv.constant0.attn_fwd    --------------------------
	.section	.nv.constant0.attn_fwd,"a",@progbits
	.sectionflags	@""
	.align	4
.nv.constant0.attn_fwd:
	.zero		1032


//--------------------- SYMBOLS --------------------------

	.type		.nv.reservedSmem.offset0,@object
	.size		.nv.reservedSmem.offset0,0x4
	.type		.nv.reservedSmem.cap,@object
	.size		.nv.reservedSmem.cap,0x4
